//
// Generated by NVIDIA NVVM Compiler
//
// Compiler Build ID: CL-36424714
// Cuda compilation tools, release 13.0, V13.0.88
// Based on NVVM 20.0.0
//

.version 9.0
.target sm_100
.address_size 64

	// .globl	_Z15matrixMulKernelP6__halfS0_Pfi

.visible .entry _Z15matrixMulKernelP6__halfS0_Pfi(
	.param .u64 .ptr .align 1 _Z15matrixMulKernelP6__halfS0_Pfi_param_0,
	.param .u64 .ptr .align 1 _Z15matrixMulKernelP6__halfS0_Pfi_param_1,
	.param .u64 .ptr .align 1 _Z15matrixMulKernelP6__halfS0_Pfi_param_2,
	.param .u32 _Z15matrixMulKernelP6__halfS0_Pfi_param_3
)
{
	.reg .pred 	%p<10>;
	.reg .b16 	%rs<203>;
	.reg .b32 	%r<52>;
	.reg .b32 	%f<2>;
	.reg .b64 	%rd<66>;

	ld.param.u64 	%rd7, [_Z15matrixMulKernelP6__halfS0_Pfi_param_0];
	ld.param.u64 	%rd8, [_Z15matrixMulKernelP6__halfS0_Pfi_param_1];
	ld.param.u64 	%rd6, [_Z15matrixMulKernelP6__halfS0_Pfi_param_2];
	ld.param.u32 	%r27, [_Z15matrixMulKernelP6__halfS0_Pfi_param_3];
	cvta.to.global.u64 	%rd1, %rd8;
	cvta.to.global.u64 	%rd2, %rd7;
	mov.u32 	%r29, %ctaid.y;
	mov.u32 	%r30, %ntid.y;
	mov.u32 	%r31, %tid.y;
	mad.lo.s32 	%r1, %r29, %r30, %r31;
	mov.u32 	%r32, %ctaid.x;
	mov.u32 	%r33, %ntid.x;
	mov.u32 	%r34, %tid.x;
	mad.lo.s32 	%r2, %r32, %r33, %r34;
	mov.b32 	%r28, 0;
	// begin inline asm
	cvt.rn.f16.s32 %rs202, %r28;
	// end inline asm
	max.s32 	%r35, %r1, %r2;
	setp.ge.s32 	%p1, %r35, %r27;
	@%p1 bra 	$L__BB0_14;
	mul.lo.s32 	%r3, %r27, %r1;
	add.s32 	%r37, %r27, -1;
	and.b32  	%r4, %r27, 15;
	setp.lt.u32 	%p2, %r37, 15;
	mov.b32 	%r48, 0;
	@%p2 bra 	$L__BB0_4;
	and.b32  	%r48, %r27, 2147483632;
	neg.s32 	%r46, %r48;
	shl.b32 	%r7, %r27, 4;
	mul.wide.s32 	%rd13, %r27, 2;
	mov.u32 	%r44, %r3;
	mov.u32 	%r45, %r2;
$L__BB0_3:
	.pragma "nounroll";
	mul.wide.u32 	%rd9, %r44, 2;
	add.s64 	%rd10, %rd2, %rd9;
	mul.wide.s32 	%rd11, %r45, 2;
	add.s64 	%rd12, %rd1, %rd11;
	ld.global.u16 	%rs18, [%rd10];
	ld.global.u16 	%rs19, [%rd12];
	// begin inline asm
	{mul.f16 %rs17,%rs18,%rs19;
}
	// end inline asm
	// begin inline asm
	{add.f16 %rs20,%rs202,%rs17;
}
	// end inline asm
	add.s64 	%rd14, %rd12, %rd13;
	ld.global.u16 	%rs24, [%rd10+2];
	ld.global.u16 	%rs25, [%rd14];
	// begin inline asm
	{mul.f16 %rs23,%rs24,%rs25;
}
	// end inline asm
	// begin inline asm
	{add.f16 %rs26,%rs20,%rs23;
}
	// end inline asm
	add.s64 	%rd15, %rd14, %rd13;
	ld.global.u16 	%rs30, [%rd10+4];
	ld.global.u16 	%rs31, [%rd15];
	// begin inline asm
	{mul.f16 %rs29,%rs30,%rs31;
}
	// end inline asm
	// begin inline asm
	{add.f16 %rs32,%rs26,%rs29;
}
	// end inline asm
	add.s64 	%rd16, %rd15, %rd13;
	ld.global.u16 	%rs36, [%rd10+6];
	ld.global.u16 	%rs37, [%rd16];
	// begin inline asm
	{mul.f16 %rs35,%rs36,%rs37;
}
	// end inline asm
	// begin inline asm
	{add.f16 %rs38,%rs32,%rs35;
}
	// end inline asm
	add.s64 	%rd17, %rd16, %rd13;
	ld.global.u16 	%rs42, [%rd10+8];
	ld.global.u16 	%rs43, [%rd17];
	// begin inline asm
	{mul.f16 %rs41,%rs42,%rs43;
}
	// end inline asm
	// begin inline asm
	{add.f16 %rs44,%rs38,%rs41;
}
	// end inline asm
	add.s64 	%rd18, %rd17, %rd13;
	ld.global.u16 	%rs48, [%rd10+10];
	ld.global.u16 	%rs49, [%rd18];
	// begin inline asm
	{mul.f16 %rs47,%rs48,%rs49;
}
	// end inline asm
	// begin inline asm
	{add.f16 %rs50,%rs44,%rs47;
}
	// end inline asm
	add.s64 	%rd19, %rd18, %rd13;
	ld.global.u16 	%rs54, [%rd10+12];
	ld.global.u16 	%rs55, [%rd19];
	// begin inline asm
	{mul.f16 %rs53,%rs54,%rs55;
}
	// end inline asm
	// begin inline asm
	{add.f16 %rs56,%rs50,%rs53;
}
	// end inline asm
	add.s64 	%rd20, %rd19, %rd13;
	ld.global.u16 	%rs60, [%rd10+14];
	ld.global.u16 	%rs61, [%rd20];
	// begin inline asm
	{mul.f16 %rs59,%rs60,%rs61;
}
	// end inline asm
	// begin inline asm
	{add.f16 %rs62,%rs56,%rs59;
}
	// end inline asm
	add.s64 	%rd21, %rd20, %rd13;
	ld.global.u16 	%rs66, [%rd10+16];
	ld.global.u16 	%rs67, [%rd21];
	// begin inline asm
	{mul.f16 %rs65,%rs66,%rs67;
}
	// end inline asm
	// begin inline asm
	{add.f16 %rs68,%rs62,%rs65;
}
	// end inline asm
	add.s64 	%rd22, %rd21, %rd13;
	ld.global.u16 	%rs72, [%rd10+18];
	ld.global.u16 	%rs73, [%rd22];
	// begin inline asm
	{mul.f16 %rs71,%rs72,%rs73;
}
	// end inline asm
	// begin inline asm
	{add.f16 %rs74,%rs68,%rs71;
}
	// end inline asm
	add.s64 	%rd23, %rd22, %rd13;
	ld.global.u16 	%rs78, [%rd10+20];
	ld.global.u16 	%rs79, [%rd23];
	// begin inline asm
	{mul.f16 %rs77,%rs78,%rs79;
}
	// end inline asm
	// begin inline asm
	{add.f16 %rs80,%rs74,%rs77;
}
	// end inline asm
	add.s64 	%rd24, %rd23, %rd13;
	ld.global.u16 	%rs84, [%rd10+22];
	ld.global.u16 	%rs85, [%rd24];
	// begin inline asm
	{mul.f16 %rs83,%rs84,%rs85;
}
	// end inline asm
	// begin inline asm
	{add.f16 %rs86,%rs80,%rs83;
}
	// end inline asm
	add.s64 	%rd25, %rd24, %rd13;
	ld.global.u16 	%rs90, [%rd10+24];
	ld.global.u16 	%rs91, [%rd25];
	// begin inline asm
	{mul.f16 %rs89,%rs90,%rs91;
}
	// end inline asm
	// begin inline asm
	{add.f16 %rs92,%rs86,%rs89;
}
	// end inline asm
	add.s64 	%rd26, %rd25, %rd13;
	ld.global.u16 	%rs96, [%rd10+26];
	ld.global.u16 	%rs97, [%rd26];
	// begin inline asm
	{mul.f16 %rs95,%rs96,%rs97;
}
	// end inline asm
	// begin inline asm
	{add.f16 %rs98,%rs92,%rs95;
}
	// end inline asm
	add.s64 	%rd27, %rd26, %rd13;
	ld.global.u16 	%rs102, [%rd10+28];
	ld.global.u16 	%rs103, [%rd27];
	// begin inline asm
	{mul.f16 %rs101,%rs102,%rs103;
}
	// end inline asm
	// begin inline asm
	{add.f16 %rs104,%rs98,%rs101;
}
	// end inline asm
	add.s64 	%rd28, %rd27, %rd13;
	ld.global.u16 	%rs108, [%rd10+30];
	ld.global.u16 	%rs109, [%rd28];
	// begin inline asm
	{mul.f16 %rs107,%rs108,%rs109;
}
	// end inline asm
	// begin inline asm
	{add.f16 %rs202,%rs104,%rs107;
}
	// end inline asm
	add.s32 	%r46, %r46, 16;
	add.s32 	%r45, %r45, %r7;
	add.s32 	%r44, %r44, 16;
	setp.ne.s32 	%p3, %r46, 0;
	@%p3 bra 	$L__BB0_3;
$L__BB0_4:
	setp.eq.s32 	%p4, %r4, 0;
	@%p4 bra 	$L__BB0_13;
	and.b32  	%r15, %r27, 7;
	setp.lt.u32 	%p5, %r4, 8;
	@%p5 bra 	$L__BB0_7;
	add.s32 	%r38, %r48, %r3;
	mul.wide.u32 	%rd29, %r38, 2;
	add.s64 	%rd30, %rd2, %rd29;
	mad.lo.s32 	%r39, %r48, %r27, %r2;
	mul.wide.s32 	%rd31, %r39, 2;
	add.s64 	%rd32, %rd1, %rd31;
	ld.global.u16 	%rs115, [%rd30];
	ld.global.u16 	%rs116, [%rd32];
	// begin inline asm
	{mul.f16 %rs114,%rs115,%rs116;
}
	// end inline asm
	// begin inline asm
	{add.f16 %rs117,%rs202,%rs114;
}
	// end inline asm
	cvt.u64.u32 	%rd33, %r3;
	cvt.u64.u32 	%rd34, %r48;
	add.s64 	%rd35, %rd34, %rd33;
	shl.b64 	%rd36, %rd35, 1;
	add.s64 	%rd37, %rd2, %rd36;
	mul.wide.s32 	%rd38, %r27, 2;
	add.s64 	%rd39, %rd32, %rd38;
	ld.global.u16 	%rs121, [%rd37+2];
	ld.global.u16 	%rs122, [%rd39];
	// begin inline asm
	{mul.f16 %rs120,%rs121,%rs122;
}
	// end inline asm
	// begin inline asm
	{add.f16 %rs123,%rs117,%rs120;
}
	// end inline asm
	add.s64 	%rd40, %rd39, %rd38;
	ld.global.u16 	%rs127, [%rd37+4];
	ld.global.u16 	%rs128, [%rd40];
	// begin inline asm
	{mul.f16 %rs126,%rs127,%rs128;
}
	// end inline asm
	// begin inline asm
	{add.f16 %rs129,%rs123,%rs126;
}
	// end inline asm
	add.s64 	%rd41, %rd40, %rd38;
	ld.global.u16 	%rs133, [%rd37+6];
	ld.global.u16 	%rs134, [%rd41];
	// begin inline asm
	{mul.f16 %rs132,%rs133,%rs134;
}
	// end inline asm
	// begin inline asm
	{add.f16 %rs135,%rs129,%rs132;
}
	// end inline asm
	add.s64 	%rd42, %rd41, %rd38;
	ld.global.u16 	%rs139, [%rd37+8];
	ld.global.u16 	%rs140, [%rd42];
	// begin inline asm
	{mul.f16 %rs138,%rs139,%rs140;
}
	// end inline asm
	// begin inline asm
	{add.f16 %rs141,%rs135,%rs138;
}
	// end inline asm
	add.s64 	%rd43, %rd42, %rd38;
	ld.global.u16 	%rs145, [%rd37+10];
	ld.global.u16 	%rs146, [%rd43];
	// begin inline asm
	{mul.f16 %rs144,%rs145,%rs146;
}
	// end inline asm
	// begin inline asm
	{add.f16 %rs147,%rs141,%rs144;
}
	// end inline asm
	add.s64 	%rd44, %rd43, %rd38;
	ld.global.u16 	%rs151, [%rd37+12];
	ld.global.u16 	%rs152, [%rd44];
	// begin inline asm
	{mul.f16 %rs150,%rs151,%rs152;
}
	// end inline asm
	// begin inline asm
	{add.f16 %rs153,%rs147,%rs150;
}
	// end inline asm
	add.s64 	%rd45, %rd44, %rd38;
	ld.global.u16 	%rs157, [%rd37+14];
	ld.global.u16 	%rs158, [%rd45];
	// begin inline asm
	{mul.f16 %rs156,%rs157,%rs158;
}
	// end inline asm
	// begin inline asm
	{add.f16 %rs202,%rs153,%rs156;
}
	// end inline asm
	add.s32 	%r48, %r48, 8;
$L__BB0_7:
	setp.eq.s32 	%p6, %r15, 0;
	@%p6 bra 	$L__BB0_13;
	and.b32  	%r18, %r27, 3;
	setp.lt.u32 	%p7, %r15, 4;
	@%p7 bra 	$L__BB0_10;
	add.s32 	%r40, %r48, %r3;
	mul.wide.u32 	%rd46, %r40, 2;
	add.s64 	%rd47, %rd2, %rd46;
	mad.lo.s32 	%r41, %r48, %r27, %r2;
	mul.wide.s32 	%rd48, %r41, 2;
	add.s64 	%rd49, %rd1, %rd48;
	ld.global.u16 	%rs164, [%rd47];
	ld.global.u16 	%rs165, [%rd49];
	// begin inline asm
	{mul.f16 %rs163,%rs164,%rs165;
}
	// end inline asm
	// begin inline asm
	{add.f16 %rs166,%rs202,%rs163;
}
	// end inline asm
	cvt.u64.u32 	%rd50, %r3;
	cvt.u64.u32 	%rd51, %r48;
	add.s64 	%rd52, %rd51, %rd50;
	shl.b64 	%rd53, %rd52, 1;
	add.s64 	%rd54, %rd2, %rd53;
	mul.wide.s32 	%rd55, %r27, 2;
	add.s64 	%rd56, %rd49, %rd55;
	ld.global.u16 	%rs170, [%rd54+2];
	ld.global.u16 	%rs171, [%rd56];
	// begin inline asm
	{mul.f16 %rs169,%rs170,%rs171;
}
	// end inline asm
	// begin inline asm
	{add.f16 %rs172,%rs166,%rs169;
}
	// end inline asm
	add.s64 	%rd57, %rd56, %rd55;
	ld.global.u16 	%rs176, [%rd54+4];
	ld.global.u16 	%rs177, [%rd57];
	// begin inline asm
	{mul.f16 %rs175,%rs176,%rs177;
}
	// end inline asm
	// begin inline asm
	{add.f16 %rs178,%rs172,%rs175;
}
	// end inline asm
	add.s64 	%rd58, %rd57, %rd55;
	ld.global.u16 	%rs182, [%rd54+6];
	ld.global.u16 	%rs183, [%rd58];
	// begin inline asm
	{mul.f16 %rs181,%rs182,%rs183;
}
	// end inline asm
	// begin inline asm
	{add.f16 %rs202,%rs178,%rs181;
}
	// end inline asm
	add.s32 	%r48, %r48, 4;
$L__BB0_10:
	setp.eq.s32 	%p8, %r18, 0;
	@%p8 bra 	$L__BB0_13;
	mad.lo.s32 	%r51, %r48, %r27, %r2;
	add.s32 	%r42, %r48, %r3;
	mul.wide.u32 	%rd59, %r42, 2;
	add.s64 	%rd65, %rd2, %rd59;
	neg.s32 	%r50, %r18;
$L__BB0_12:
	.pragma "nounroll";
	mul.wide.s32 	%rd60, %r51, 2;
	add.s64 	%rd61, %rd1, %rd60;
	ld.global.u16 	%rs188, [%rd65];
	ld.global.u16 	%rs189, [%rd61];
	// begin inline asm
	{mul.f16 %rs187,%rs188,%rs189;
}
	// end inline asm
	// begin inline asm
	{add.f16 %rs202,%rs202,%rs187;
}
	// end inline asm
	add.s32 	%r51, %r51, %r27;
	add.s64 	%rd65, %rd65, 2;
	add.s32 	%r50, %r50, 1;
	setp.ne.s32 	%p9, %r50, 0;
	@%p9 bra 	$L__BB0_12;
$L__BB0_13:
	// begin inline asm
	{  cvt.f32.f16 %f1, %rs202;}

	// end inline asm
	add.s32 	%r43, %r3, %r2;
	cvta.to.global.u64 	%rd62, %rd6;
	mul.wide.s32 	%rd63, %r43, 4;
	add.s64 	%rd64, %rd62, %rd63;
	st.global.f32 	[%rd64], %f1;
$L__BB0_14:
	ret;

}
	// .globl	_Z19matrixMulTensorCoreP6__halfS0_Pfi
.visible .entry _Z19matrixMulTensorCoreP6__halfS0_Pfi(
	.param .u64 .ptr .align 1 _Z19matrixMulTensorCoreP6__halfS0_Pfi_param_0,
	.param .u64 .ptr .align 1 _Z19matrixMulTensorCoreP6__halfS0_Pfi_param_1,
	.param .u64 .ptr .align 1 _Z19matrixMulTensorCoreP6__halfS0_Pfi_param_2,
	.param .u32 _Z19matrixMulTensorCoreP6__halfS0_Pfi_param_3
)
{
	.reg .pred 	%p<12>;
	.reg .b32 	%r<152>;
	.reg .b32 	%f<205>;
	.reg .b64 	%rd<36>;

	ld.param.u64 	%rd4, [_Z19matrixMulTensorCoreP6__halfS0_Pfi_param_0];
	ld.param.u64 	%rd5, [_Z19matrixMulTensorCoreP6__halfS0_Pfi_param_1];
	ld.param.u32 	%r36, [_Z19matrixMulTensorCoreP6__halfS0_Pfi_param_3];
	cvta.to.global.u64 	%rd1, %rd5;
	cvta.to.global.u64 	%rd2, %rd4;
	mov.u32 	%r37, %ctaid.x;
	mov.u32 	%r38, %ntid.x;
	mov.u32 	%r39, %tid.x;
	mad.lo.s32 	%r40, %r37, %r38, %r39;
	shr.u32 	%r1, %r40, 5;
	mov.u32 	%r41, %ctaid.y;
	mov.u32 	%r42, %ntid.y;
	mov.u32 	%r43, %tid.y;
	mad.lo.s32 	%r44, %r41, %r42, %r43;
	shr.u32 	%r2, %r44, 3;
	setp.lt.s32 	%p2, %r36, 1;
	mov.f32 	%f133, 0f00000000;
	mov.f32 	%f134, %f133;
	mov.f32 	%f135, %f133;
	mov.f32 	%f136, %f133;
	mov.f32 	%f137, %f133;
	mov.f32 	%f138, %f133;
	mov.f32 	%f139, %f133;
	mov.f32 	%f140, %f133;
	@%p2 bra 	$L__BB1_17;
	shl.b32 	%r46, %r1, 4;
	shl.b32 	%r3, %r2, 4;
	max.u32 	%r48, %r46, %r3;
	setp.lt.u32 	%p1, %r48, %r36;
	mul.lo.s32 	%r146, %r36, %r46;
	add.s32 	%r49, %r36, -1;
	shr.u32 	%r50, %r49, 4;
	add.s32 	%r5, %r50, 1;
	and.b32  	%r6, %r5, 3;
	setp.lt.u32 	%p3, %r36, 49;
	mov.b32 	%r148, 0;
	mov.f32 	%f133, 0f00000000;
	@%p3 bra 	$L__BB1_12;
	mad.lo.s32 	%r145, %r36, 48, %r3;
	shl.b32 	%r52, %r36, 5;
	add.s32 	%r144, %r52, %r3;
	shl.b32 	%r53, %r36, 4;
	add.s32 	%r143, %r53, %r3;
	and.b32  	%r54, %r5, 536870908;
	neg.s32 	%r141, %r54;
	mov.b32 	%r148, 0;
	mov.f32 	%f133, 0f00000000;
	not.pred 	%p4, %p1;
	mov.u32 	%r142, %r3;
	mov.f32 	%f134, %f133;
	mov.f32 	%f135, %f133;
	mov.f32 	%f136, %f133;
	mov.f32 	%f137, %f133;
	mov.f32 	%f138, %f133;
	mov.f32 	%f139, %f133;
	mov.f32 	%f140, %f133;
$L__BB1_3:
	@%p4 bra 	$L__BB1_5;
	mul.wide.u32 	%rd6, %r146, 2;
	add.s64 	%rd7, %rd2, %rd6;
	wmma.load.a.sync.aligned.row.m16n16k16.global.f16 	{%r55, %r56, %r57, %r58, %r59, %r60, %r61, %r62}, [%rd7], %r36;
	mul.wide.u32 	%rd8, %r142, 2;
	add.s64 	%rd9, %rd1, %rd8;
	wmma.load.b.sync.aligned.row.m16n16k16.global.f16 	{%r63, %r64, %r65, %r66, %r67, %r68, %r69, %r70}, [%rd9], %r36;
	wmma.mma.sync.aligned.row.row.m16n16k16.f32.f32 {%f140, %f139, %f138, %f137, %f136, %f135, %f134, %f133}, {%r55, %r56, %r57, %r58, %r59, %r60, %r61, %r62}, {%r63, %r64, %r65, %r66, %r67, %r68, %r69, %r70}, {%f140, %f139, %f138, %f137, %f136, %f135, %f134, %f133};
$L__BB1_5:
	@%p4 bra 	$L__BB1_7;
	mul.wide.u32 	%rd10, %r146, 2;
	add.s64 	%rd11, %rd2, %rd10;
	add.s64 	%rd12, %rd11, 32;
	wmma.load.a.sync.aligned.row.m16n16k16.global.f16 	{%r71, %r72, %r73, %r74, %r75, %r76, %r77, %r78}, [%rd12], %r36;
	mul.wide.u32 	%rd13, %r143, 2;
	add.s64 	%rd14, %rd1, %rd13;
	wmma.load.b.sync.aligned.row.m16n16k16.global.f16 	{%r79, %r80, %r81, %r82, %r83, %r84, %r85, %r86}, [%rd14], %r36;
	wmma.mma.sync.aligned.row.row.m16n16k16.f32.f32 {%f140, %f139, %f138, %f137, %f136, %f135, %f134, %f133}, {%r71, %r72, %r73, %r74, %r75, %r76, %r77, %r78}, {%r79, %r80, %r81, %r82, %r83, %r84, %r85, %r86}, {%f140, %f139, %f138, %f137, %f136, %f135, %f134, %f133};
$L__BB1_7:
	@%p4 bra 	$L__BB1_9;
	mul.wide.u32 	%rd15, %r146, 2;
	add.s64 	%rd16, %rd2, %rd15;
	add.s64 	%rd17, %rd16, 64;
	wmma.load.a.sync.aligned.row.m16n16k16.global.f16 	{%r87, %r88, %r89, %r90, %r91, %r92, %r93, %r94}, [%rd17], %r36;
	mul.wide.u32 	%rd18, %r144, 2;
	add.s64 	%rd19, %rd1, %rd18;
	wmma.load.b.sync.aligned.row.m16n16k16.global.f16 	{%r95, %r96, %r97, %r98, %r99, %r100, %r101, %r102}, [%rd19], %r36;
	wmma.mma.sync.aligned.row.row.m16n16k16.f32.f32 {%f140, %f139, %f138, %f137, %f136, %f135, %f134, %f133}, {%r87, %r88, %r89, %r90, %r91, %r92, %r93, %r94}, {%r95, %r96, %r97, %r98, %r99, %r100, %r101, %r102}, {%f140, %f139, %f138, %f137, %f136, %f135, %f134, %f133};
$L__BB1_9:
	@%p4 bra 	$L__BB1_11;
	mul.wide.u32 	%rd20, %r146, 2;
	add.s64 	%rd21, %rd2, %rd20;
	add.s64 	%rd22, %rd21, 96;
	wmma.load.a.sync.aligned.row.m16n16k16.global.f16 	{%r103, %r104, %r105, %r106, %r107, %r108, %r109, %r110}, [%rd22], %r36;
	mul.wide.u32 	%rd23, %r145, 2;
	add.s64 	%rd24, %rd1, %rd23;
	wmma.load.b.sync.aligned.row.m16n16k16.global.f16 	{%r111, %r112, %r113, %r114, %r115, %r116, %r117, %r118}, [%rd24], %r36;
	wmma.mma.sync.aligned.row.row.m16n16k16.f32.f32 {%f140, %f139, %f138, %f137, %f136, %f135, %f134, %f133}, {%r103, %r104, %r105, %r106, %r107, %r108, %r109, %r110}, {%r111, %r112, %r113, %r114, %r115, %r116, %r117, %r118}, {%f140, %f139, %f138, %f137, %f136, %f135, %f134, %f133};
$L__BB1_11:
	add.s32 	%r148, %r148, 64;
	add.s32 	%r146, %r146, 64;
	shl.b32 	%r119, %r36, 6;
	add.s32 	%r145, %r145, %r119;
	add.s32 	%r144, %r144, %r119;
	add.s32 	%r143, %r143, %r119;
	add.s32 	%r142, %r142, %r119;
	add.s32 	%r141, %r141, 4;
	setp.ne.s32 	%p8, %r141, 0;
	@%p8 bra 	$L__BB1_3;
$L__BB1_12:
	setp.eq.s32 	%p9, %r6, 0;
	@%p9 bra 	$L__BB1_17;
	mad.lo.s32 	%r151, %r148, %r36, %r3;
	shl.b32 	%r27, %r36, 4;
	mul.lo.s32 	%r120, %r1, %r36;
	shl.b32 	%r121, %r120, 4;
	add.s32 	%r150, %r148, %r121;
	neg.s32 	%r149, %r6;
	not.pred 	%p10, %p1;
$L__BB1_14:
	.pragma "nounroll";
	@%p10 bra 	$L__BB1_16;
	mul.wide.u32 	%rd25, %r150, 2;
	add.s64 	%rd26, %rd2, %rd25;
	wmma.load.a.sync.aligned.row.m16n16k16.global.f16 	{%r122, %r123, %r124, %r125, %r126, %r127, %r128, %r129}, [%rd26], %r36;
	mul.wide.u32 	%rd27, %r151, 2;
	add.s64 	%rd28, %rd1, %rd27;
	wmma.load.b.sync.aligned.row.m16n16k16.global.f16 	{%r130, %r131, %r132, %r133, %r134, %r135, %r136, %r137}, [%rd28], %r36;
	wmma.mma.sync.aligned.row.row.m16n16k16.f32.f32 {%f140, %f139, %f138, %f137, %f136, %f135, %f134, %f133}, {%r122, %r123, %r124, %r125, %r126, %r127, %r128, %r129}, {%r130, %r131, %r132, %r133, %r134, %r135, %r136, %r137}, {%f140, %f139, %f138, %f137, %f136, %f135, %f134, %f133};
$L__BB1_16:
	add.s32 	%r151, %r151, %r27;
	add.s32 	%r150, %r150, 16;
	add.s32 	%r149, %r149, 1;
	setp.ne.s32 	%p11, %r149, 0;
	@%p11 bra 	$L__BB1_14;
$L__BB1_17:
	ld.param.u64 	%rd35, [_Z19matrixMulTensorCoreP6__halfS0_Pfi_param_2];
	cvta.to.global.u64 	%rd29, %rd35;
	shl.b32 	%r138, %r2, 4;
	mul.lo.s32 	%r139, %r1, %r36;
	shl.b32 	%r140, %r139, 4;
	cvt.s64.s32 	%rd30, %r140;
	cvt.u64.u32 	%rd31, %r138;
	add.s64 	%rd32, %rd30, %rd31;
	shl.b64 	%rd33, %rd32, 2;
	add.s64 	%rd34, %rd29, %rd33;
	wmma.store.d.sync.aligned.row.m16n16k16.global.f32 	[%rd34], {%f140, %f139, %f138, %f137, %f136, %f135, %f134, %f133}, %r36;
	ret;

}


// ===== COMPILED SASS (sm_100) =====

	.target	sm_100

	.elftype	@"ET_EXEC"


//--------------------- .note.nv.tkinfo           --------------------------
	.section	.note.nv.tkinfo,"",@"SHT_NOTE"
	.sectionflags	@"SHF_NOTE_NV_TKINFO"
	.tkinfo
        /*0018*/ 	.word	0x00000002
        /*0030*/ 	.string	""
        /*0030*/ 	.string	"ptxas"
        /*0030*/ 	.string	"Cuda compilation tools, release 13.0, V13.0.88"
        /*0030*/ 	.string	"Build cuda_13.0.r13.0/compiler.36424714_0"
        /*0030*/ 	.string	"-arch sm_100 -m 64 "



//--------------------- .note.nv.cuinfo           --------------------------
	.section	.note.nv.cuinfo,"",@"SHT_NOTE"
	.sectionflags	@"SHF_NOTE_NV_CUINFO"
        /*0018*/ 	.short	0x0002
        /*001a*/ 	.short	0x0064
        /*001c*/ 	.short	0x0082
	.zero		2


//--------------------- .nv.info                  --------------------------
	.section	.nv.info,"",@"SHT_CUDA_INFO"
	.align	4


	//----- nvinfo : EIATTR_REGCOUNT
	.align		4
        /*0000*/ 	.byte	0x04, 0x2f
        /*0002*/ 	.short	(.L_1 - .L_0)
	.align		4
.L_0:
        /*0004*/ 	.word	index@(_Z15matrixMulKernelP6__halfS0_Pfi)
        /*0008*/ 	.word	0x00000020


	//----- nvinfo : EIATTR_FRAME_SIZE
	.align		4
.L_1:
        /*000c*/ 	.byte	0x04, 0x11
        /*000e*/ 	.short	(.L_3 - .L_2)
	.align		4
.L_2:
        /*0010*/ 	.word	index@(_Z15matrixMulKernelP6__halfS0_Pfi)
        /*0014*/ 	.word	0x00000000


	//----- nvinfo : EIATTR_REGCOUNT
	.align		4
.L_3:
        /*0018*/ 	.byte	0x04, 0x2f
        /*001a*/ 	.short	(.L_5 - .L_4)
	.align		4
.L_4:
        /*001c*/ 	.word	index@(_Z19matrixMulTensorCoreP6__halfS0_Pfi)
        /*0020*/ 	.word	0x00000020


	//----- nvinfo : EIATTR_FRAME_SIZE
	.align		4
.L_5:
        /*0024*/ 	.byte	0x04, 0x11
        /*0026*/ 	.short	(.L_7 - .L_6)
	.align		4
.L_6:
        /*0028*/ 	.word	index@(_Z19matrixMulTensorCoreP6__halfS0_Pfi)
        /*002c*/ 	.word	0x00000000


	//----- nvinfo : EIATTR_MIN_STACK_SIZE
	.align		4
.L_7:
        /*0030*/ 	.byte	0x04, 0x12
        /*0032*/ 	.short	(.L_9 - .L_8)
	.align		4
.L_8:
        /*0034*/ 	.word	index@(_Z19matrixMulTensorCoreP6__halfS0_Pfi)
        /*0038*/ 	.word	0x00000000


	//----- nvinfo : EIATTR_MIN_STACK_SIZE
	.align		4
.L_9:
        /*003c*/ 	.byte	0x04, 0x12
        /*003e*/ 	.short	(.L_11 - .L_10)
	.align		4
.L_10:
        /*0040*/ 	.word	index@(_Z15matrixMulKernelP6__halfS0_Pfi)
        /*0044*/ 	.word	0x00000000
.L_11:


//--------------------- .nv.compat                --------------------------
	.section	.nv.compat,"",@"SHT_CUDA_COMPAT_INFO"
	.align	4
        /*0000*/ 	.byte	0x02, 0x09, 0x00, 0x00, 0x02, 0x02, 0x01, 0x00, 0x02, 0x05, 0x05, 0x00, 0x03, 0x07, 0x01, 0x01
        /*0010*/ 	.byte	0x02, 0x03, 0x00, 0x00, 0x02, 0x06, 0x01, 0x00, 0x04, 0x0b, 0x08, 0x00, 0x09, 0x00, 0x00, 0x00
        /*0020*/ 	.byte	0x00, 0x00, 0x00, 0x00


//--------------------- .nv.info._Z19matrixMulTensorCoreP6__halfS0_Pfi --------------------------
	.section	.nv.info._Z19matrixMulTensorCoreP6__halfS0_Pfi,"",@"SHT_CUDA_INFO"
	.sectionflags	@""
	.align	4


	//----- nvinfo : EIATTR_CUDA_API_VERSION
	.align		4
        /*0000*/ 	.byte	0x04, 0x37
        /*0002*/ 	.short	(.L_13 - .L_12)
.L_12:
        /*0004*/ 	.word	0x00000082


	//----- nvinfo : EIATTR_KPARAM_INFO
	.align		4
.L_13:
        /*0008*/ 	.byte	0x04, 0x17
        /*000a*/ 	.short	(.L_15 - .L_14)
.L_14:
        /*000c*/ 	.word	0x00000000
        /*0010*/ 	.short	0x0003
        /*0012*/ 	.short	0x0018
        /*0014*/ 	.byte	0x00, 0xf0, 0x11, 0x00


	//----- nvinfo : EIATTR_KPARAM_INFO
	.align		4
.L_15:
        /*0018*/ 	.byte	0x04, 0x17
        /*001a*/ 	.short	(.L_17 - .L_16)
.L_16:
        /*001c*/ 	.word	0x00000000
        /*0020*/ 	.short	0x0002
        /*0022*/ 	.short	0x0010
        /*0024*/ 	.byte	0x00, 0xf5, 0x21, 0x00


	//----- nvinfo : EIATTR_KPARAM_INFO
	.align		4
.L_17:
        /*0028*/ 	.byte	0x04, 0x17
        /*002a*/ 	.short	(.L_19 - .L_18)
.L_18:
        /*002c*/ 	.word	0x00000000
        /*0030*/ 	.short	0x0001
        /*0032*/ 	.short	0x0008
        /*0034*/ 	.byte	0x00, 0xf5, 0x21, 0x00


	//----- nvinfo : EIATTR_KPARAM_INFO
	.align		4
.L_19:
        /*0038*/ 	.byte	0x04, 0x17
        /*003a*/ 	.short	(.L_21 - .L_20)
.L_20:
        /*003c*/ 	.word	0x00000000
        /*0040*/ 	.short	0x0000
        /*0042*/ 	.short	0x0000
        /*0044*/ 	.byte	0x00, 0xf5, 0x21, 0x00


	//----- nvinfo : EIATTR_SPARSE_MMA_MASK
	.align		4
.L_21:
        /*0048*/ 	.byte	0x03, 0x50
        /*004a*/ 	.short	0x0000


	//----- nvinfo : EIATTR_WMMA_USED
	.align		4
        /*004c*/ 	.byte	0x01, 0x2b
	.zero		2


	//----- nvinfo : EIATTR_MAXREG_COUNT
	.align		4
        /*0050*/ 	.byte	0x03, 0x1b
        /*0052*/ 	.short	0x00ff


	//----- nvinfo : EIATTR_MERCURY_ISA_VERSION
	.align		4
        /*0054*/ 	.byte	0x03, 0x5f
        /*0056*/ 	.short	0x0101


	//----- nvinfo : EIATTR_VRC_CTA_INIT_COUNT
	.align		4
        /*0058*/ 	.byte	0x02, 0x4a
	.zero		1
	.zero		1


	//----- nvinfo : EIATTR_EXIT_INSTR_OFFSETS
	.align		4
        /*005c*/ 	.byte	0x04, 0x1c
        /*005e*/ 	.short	(.L_23 - .L_22)


	//   ....[0]....
.L_22:
        /*0060*/ 	.word	0x00001060


	//----- nvinfo : EIATTR_CRS_STACK_SIZE
	.align		4
.L_23:
        /*0064*/ 	.byte	0x04, 0x1e
        /*0066*/ 	.short	(.L_25 - .L_24)
.L_24:
        /*0068*/ 	.word	0x00000000


	//----- nvinfo : EIATTR_CBANK_PARAM_SIZE
	.align		4
.L_25:
        /*006c*/ 	.byte	0x03, 0x19
        /*006e*/ 	.short	0x001c


	//----- nvinfo : EIATTR_PARAM_CBANK
	.align		4
        /*0070*/ 	.byte	0x04, 0x0a
        /*0072*/ 	.short	(.L_27 - .L_26)
	.align		4
.L_26:
        /*0074*/ 	.word	index@(.nv.constant0._Z19matrixMulTensorCoreP6__halfS0_Pfi)
        /*0078*/ 	.short	0x0380
        /*007a*/ 	.short	0x001c


	//----- nvinfo : EIATTR_SW_WAR
	.align		4
.L_27:
        /*007c*/ 	.byte	0x04, 0x36
        /*007e*/ 	.short	(.L_29 - .L_28)
.L_28:
        /*0080*/ 	.word	0x00000008
.L_29:


//--------------------- .nv.info._Z15matrixMulKernelP6__halfS0_Pfi --------------------------
	.section	.nv.info._Z15matrixMulKernelP6__halfS0_Pfi,"",@"SHT_CUDA_INFO"
	.sectionflags	@""
	.align	4


	//----- nvinfo : EIATTR_CUDA_API_VERSION
	.align		4
        /*0000*/ 	.byte	0x04, 0x37
        /*0002*/ 	.short	(.L_31 - .L_30)
.L_30:
        /*0004*/ 	.word	0x00000082


	//----- nvinfo : EIATTR_KPARAM_INFO
	.align		4
.L_31:
        /*0008*/ 	.byte	0x04, 0x17
        /*000a*/ 	.short	(.L_33 - .L_32)
.L_32:
        /*000c*/ 	.word	0x00000000
        /*0010*/ 	.short	0x0003
        /*0012*/ 	.short	0x0018
        /*0014*/ 	.byte	0x00, 0xf0, 0x11, 0x00


	//----- nvinfo : EIATTR_KPARAM_INFO
	.align		4
.L_33:
        /*0018*/ 	.byte	0x04, 0x17
        /*001a*/ 	.short	(.L_35 - .L_34)
.L_34:
        /*001c*/ 	.word	0x00000000
        /*0020*/ 	.short	0x0002
        /*0022*/ 	.short	0x0010
        /*0024*/ 	.byte	0x00, 0xf5, 0x21, 0x00


	//----- nvinfo : EIATTR_KPARAM_INFO
	.align		4
.L_35:
        /*0028*/ 	.byte	0x04, 0x17
        /*002a*/ 	.short	(.L_37 - .L_36)
.L_36:
        /*002c*/ 	.word	0x00000000
        /*0030*/ 	.short	0x0001
        /*0032*/ 	.short	0x0008
        /*0034*/ 	.byte	0x00, 0xf5, 0x21, 0x00


	//----- nvinfo : EIATTR_KPARAM_INFO
	.align		4
.L_37:
        /*0038*/ 	.byte	0x04, 0x17
        /*003a*/ 	.short	(.L_39 - .L_38)
.L_38:
        /*003c*/ 	.word	0x00000000
        /*0040*/ 	.short	0x0000
        /*0042*/ 	.short	0x0000
        /*0044*/ 	.byte	0x00, 0xf5, 0x21, 0x00


	//----- nvinfo : EIATTR_SPARSE_MMA_MASK
	.align		4
.L_39:
        /*0048*/ 	.byte	0x03, 0x50
        /*004a*/ 	.short	0x0000


	//----- nvinfo : EIATTR_MAXREG_COUNT
	.align		4
        /*004c*/ 	.byte	0x03, 0x1b
        /*004e*/ 	.short	0x00ff


	//----- nvinfo : EIATTR_MERCURY_ISA_VERSION
	.align		4
        /*0050*/ 	.byte	0x03, 0x5f
        /*0052*/ 	.short	0x0101


	//----- nvinfo : EIATTR_VRC_CTA_INIT_COUNT
	.align		4
        /*0054*/ 	.byte	0x02, 0x4a
	.zero		1
	.zero		1


	//----- nvinfo : EIATTR_EXIT_INSTR_OFFSETS
	.align		4
        /*0058*/ 	.byte	0x04, 0x1c
        /*005a*/ 	.short	(.L_41 - .L_40)


	//   ....[0]....
.L_40:
        /*005c*/ 	.word	0x000000c0


	//   ....[1]....
        /*0060*/ 	.word	0x00000cc0


	//----- nvinfo : EIATTR_CBANK_PARAM_SIZE
	.align		4
.L_41:
        /*0064*/ 	.byte	0x03, 0x19
        /*0066*/ 	.short	0x001c


	//----- nvinfo : EIATTR_PARAM_CBANK
	.align		4
        /*0068*/ 	.byte	0x04, 0x0a
        /*006a*/ 	.short	(.L_43 - .L_42)
	.align		4
.L_42:
        /*006c*/ 	.word	index@(.nv.constant0._Z15matrixMulKernelP6__halfS0_Pfi)
        /*0070*/ 	.short	0x0380
        /*0072*/ 	.short	0x001c


	//----- nvinfo : EIATTR_SW_WAR
	.align		4
.L_43:
        /*0074*/ 	.byte	0x04, 0x36
        /*0076*/ 	.short	(.L_45 - .L_44)
.L_44:
        /*0078*/ 	.word	0x00000008
.L_45:


//--------------------- .nv.callgraph             --------------------------
	.section	.nv.callgraph,"",@"SHT_CUDA_CALLGRAPH"
	.align	4
	.sectionentsize	8
	.align		4
        /*0000*/ 	.word	0x00000000
	.align		4
        /*0004*/ 	.word	0xffffffff
	.align		4
        /*0008*/ 	.word	0x00000000
	.align		4
        /*000c*/ 	.word	0xfffffffe
	.align		4
        /*0010*/ 	.word	0x00000000
	.align		4
        /*0014*/ 	.word	0xfffffffd
	.align		4
        /*0018*/ 	.word	0x00000000
	.align		4
        /*001c*/ 	.word	0xfffffffc


//--------------------- .text._Z19matrixMulTensorCoreP6__halfS0_Pfi --------------------------
	.section	.text._Z19matrixMulTensorCoreP6__halfS0_Pfi,"ax",@progbits
	.align	128
        .global         _Z19matrixMulTensorCoreP6__halfS0_Pfi
        .type           _Z19matrixMulTensorCoreP6__halfS0_Pfi,@function
        .size           _Z19matrixMulTensorCoreP6__halfS0_Pfi,(.L_x_18 - _Z19matrixMulTensorCoreP6__halfS0_Pfi)
        .other          _Z19matrixMulTensorCoreP6__halfS0_Pfi,@"STO_CUDA_ENTRY STV_DEFAULT"
_Z19matrixMulTensorCoreP6__halfS0_Pfi:
.text._Z19matrixMulTensorCoreP6__halfS0_Pfi:
[----:B------:R-:W-:Y:S01]  /*0000*/  LDC R1, c[0x0][0x37c] ;  /* 0x0000df00ff017b82 */ /* 0x000fe20000000800 */
[----:B------:R-:W0:Y:S01]  /*0010*/  LDCU UR6, c[0x0][0x398] ;  /* 0x00007300ff0677ac */ /* 0x000e220008000800 */
[----:B------:R-:W1:Y:S06]  /*0020*/  S2R R3, SR_TID.X ;  /* 0x0000000000037919 */ /* 0x000e6c0000002100 */
[----:B------:R-:W1:Y:S01]  /*0030*/  LDC R26, c[0x0][0x360] ;  /* 0x0000d800ff1a7b82 */ /* 0x000e620000000800 */
[----:B------:R-:W-:Y:S02]  /*0040*/  CS2R R10, SRZ ;  /* 0x00000000000a7805 */ /* 0x000fe4000001ff00 */
[----:B------:R-:W-:Y:S01]  /*0050*/  CS2R R8, SRZ ;  /* 0x0000000000087805 */ /* 0x000fe2000001ff00 */
[----:B------:R-:W2:Y:S01]  /*0060*/  S2R R0, SR_TID.Y ;  /* 0x0000000000007919 */ /* 0x000ea20000002200 */
[----:B------:R-:W-:-:S02]  /*0070*/  CS2R R6, SRZ ;  /* 0x0000000000067805 */ /* 0x000fc4000001ff00 */
[----:B------:R-:W-:Y:S01]  /*0080*/  CS2R R4, SRZ ;  /* 0x0000000000047805 */ /* 0x000fe2000001ff00 */
[----:B------:R-:W1:Y:S08]  /*0090*/  S2UR UR4, SR_CTAID.X ;  /* 0x00000000000479c3 */ /* 0x000e700000002500 */
[----:B------:R-:W2:Y:S01]  /*00a0*/  S2UR UR5, SR_CTAID.Y ;  /* 0x00000000000579c3 */ /* 0x000ea20000002600 */
[----:B0-----:R-:W-:-:S05]  /*00b0*/  IMAD.U32 R13, RZ, RZ, UR6 ;  /* 0x00000006ff0d7e24 */ /* 0x001fca000f8e00ff */
[----:B------:R-:W-:Y:S02]  /*00c0*/  ISETP.GE.AND P0, PT, R13, 0x1, PT ;  /* 0x000000010d00780c */ /* 0x000fe40003f06270 */
[----:B------:R-:W2:Y:S01]  /*00d0*/  LDC R25, c[0x0][0x364] ;  /* 0x0000d900ff197b82 */ /* 0x000ea20000000800 */
[----:B-1----:R-:W-:-:S05]  /*00e0*/  IMAD R26, R26, UR4, R3 ;  /* 0x000000041a1a7c24 */ /* 0x002fca000f8e0203 */
[----:B------:R-:W-:Y:S01]  /*00f0*/  SHF.R.U32.HI R26, RZ, 0x5, R26 ;  /* 0x00000005ff1a7819 */ /* 0x000fe2000001161a */
[----:B--2---:R-:W-:Y:S01]  /*0100*/  IMAD R25, R25, UR5, R0 ;  /* 0x0000000519197c24 */ /* 0x004fe2000f8e0200 */
[----:B------:R-:W0:Y:S04]  /*0110*/  LDCU.64 UR4, c[0x0][0x358] ;  /* 0x00006b00ff0477ac */ /* 0x000e280008000a00 */
[----:B------:R-:W-:Y:S01]  /*0120*/  SHF.R.U32.HI R25, RZ, 0x3, R25 ;  /* 0x00000003ff197819 */ /* 0x000fe20000011619 */
[----:B------:R-:W-:Y:S06]  /*0130*/  @!P0 BRA `(.L_x_0) ;  /* 0x0000000c00748947 */ /* 0x000fec0003800000 */
[----:B------:R-:W-:Y:S01]  /*0140*/  ISETP.GE.U32.AND P1, PT, R13, 0x31, PT ;  /* 0x000000310d00780c */ /* 0x000fe20003f26070 */
[----:B------:R-:W-:Y:S01]  /*0150*/  IMAD.SHL.U32 R0, R26, 0x10, RZ ;  /* 0x000000101a007824 */ /* 0x000fe200078e00ff */
[----:B------:R-:W1:Y:S01]  /*0160*/  LDCU UR9, c[0x0][0x398] ;  /* 0x00007300ff0977ac */ /* 0x000e620008000800 */
[----:B------:R-:W-:Y:S02]  /*0170*/  IMAD.SHL.U32 R16, R25, 0x10, RZ ;  /* 0x0000001019107824 */ /* 0x000fe400078e00ff */
[----:B------:R-:W-:Y:S02]  /*0180*/  VIADD R3, R13, 0xffffffff ;  /* 0xffffffff0d037836 */ /* 0x000fe40000000000 */
[----:B------:R-:W-:Y:S01]  /*0190*/  IMAD.MOV.U32 R18, RZ, RZ, RZ ;  /* 0x000000ffff127224 */ /* 0x000fe200078e00ff */
[----:B------:R-:W-:Y:S01]  /*01a0*/  VIMNMX.U32 R2, PT, PT, R0, R16, !PT ;  /* 0x0000001000027248 */ /* 0x000fe20007fe0000 */
[----:B------:R-:W-:Y:S01]  /*01b0*/  IMAD.MOV.U32 R11, RZ, RZ, RZ ;  /* 0x000000ffff0b7224 */ /* 0x000fe200078e00ff */
[----:B------:R-:W-:-:S02]  /*01c0*/  LEA.HI R3, R3, 0x1, RZ, 0x1c ;  /* 0x0000000103037811 */ /* 0x000fc400078fe0ff */
[----:B------:R-:W-:Y:S02]  /*01d0*/  ISETP.GE.U32.AND P0, PT, R2, R13, PT ;  /* 0x0000000d0200720c */ /* 0x000fe40003f06070 */
[----:B------:R-:W-:Y:S01]  /*01e0*/  LOP3.LUT R24, R3, 0x3, RZ, 0xc0, !PT ;  /* 0x0000000303187812 */ /* 0x000fe200078ec0ff */
[----:B------:R-:W-:Y:S10]  /*01f0*/  @!P1 BRA `(.L_x_1) ;  /* 0x0000000800809947 */ /* 0x000ff40003800000 */
[----:B------:R-:W-:Y:S01]  /*0200*/  LOP3.LUT R17, R3, 0x1ffffffc, RZ, 0xc0, !PT ;  /* 0x1ffffffc03117812 */ /* 0x000fe200078ec0ff */
[----:B------:R-:W-:Y:S01]  /*0210*/  BSSY.RECONVERGENT B0, `(.L_x_1) ;  /* 0x000009e000007945 */ /* 0x000fe20003800200 */
[----:B------:R-:W-:Y:S01]  /*0220*/  IMAD R19, R0, R13, RZ ;  /* 0x0000000d00137224 */ /* 0x000fe200078e02ff */
[----:B------:R-:W-:Y:S01]  /*0230*/  CS2R R10, SRZ ;  /* 0x00000000000a7805 */ /* 0x000fe2000001ff00 */
[C-C-:B------:R-:W-:Y:S01]  /*0240*/  IMAD R0, R13.reuse, 0x30, R16.reuse ;  /* 0x000000300d007824 */ /* 0x140fe200078e0210 */
[----:B------:R-:W-:Y:S01]  /*0250*/  CS2R R8, SRZ ;  /* 0x0000000000087805 */ /* 0x000fe2000001ff00 */
[C-C-:B------:R-:W-:Y:S01]  /*0260*/  IMAD R2, R13.reuse, 0x20, R16.reuse ;  /* 0x000000200d027824 */ /* 0x140fe200078e0210 */
[----:B------:R-:W-:Y:S01]  /*0270*/  CS2R R6, SRZ ;  /* 0x0000000000067805 */ /* 0x000fe2000001ff00 */
[----:B------:R-:W-:Y:S01]  /*0280*/  IMAD R3, R13, 0x10, R16 ;  /* 0x000000100d037824 */ /* 0x000fe200078e0210 */
[----:B------:R-:W-:Y:S01]  /*0290*/  CS2R R4, SRZ ;  /* 0x0000000000047805 */ /* 0x000fe2000001ff00 */
[----:B------:R-:W-:Y:S01]  /*02a0*/  IMAD.MOV.U32 R18, RZ, RZ, RZ ;  /* 0x000000ffff127224 */ /* 0x000fe200078e00ff */
[----:B------:R-:W2:Y:S01]  /*02b0*/  LDCU UR8, c[0x0][0x398] ;  /* 0x00007300ff0877ac */ /* 0x000ea20008000800 */
[----:B------:R-:W-:-:S07]  /*02c0*/  IMAD.MOV R17, RZ, RZ, -R17 ;  /* 0x000000ffff117224 */ /* 0x000fce00078e0a11 */
.L_x_6:
[----:B------:R-:W-:Y:S05]  /*02d0*/  @P0 BRA `(.L_x_2) ;  /* 0x0000000000840947 */ /* 0x000fea0003800000 */
[----:B------:R-:W3:Y:S01]  /*02e0*/  S2R R12, SR_LANEID ;  /* 0x00000000000c7919 */ /* 0x000ee20000000000 */
[----:B------:R-:W4:Y:S01]  /*02f0*/  LDC R27, c[0x0][0x398] ;  /* 0x0000e600ff1b7b82 */ /* 0x000f220000000800 */
[----:B------:R-:W-:-:S07]  /*0300*/  IMAD.MOV.U32 R13, RZ, RZ, RZ ;  /* 0x000000ffff0d7224 */ /* 0x000fce00078e00ff */
[----:B------:R-:W5:Y:S01]  /*0310*/  LDC.64 R20, c[0x0][0x380] ;  /* 0x0000e000ff147b82 */ /* 0x000f620000000a00 */
[----:B----4-:R-:W-:Y:S02]  /*0320*/  SHF.R.U32.HI R14, RZ, 0x1, R27 ;  /* 0x00000001ff0e7819 */ /* 0x010fe4000001161b */
[----:B---3--:R-:W-:Y:S01]  /*0330*/  SHF.R.U32.HI R15, RZ, 0x2, R12 ;  /* 0x00000002ff0f7819 */ /* 0x008fe2000001160c */
[----:B-----5:R-:W-:Y:S01]  /*0340*/  IMAD.WIDE.U32 R20, R19, 0x2, R20 ;  /* 0x0000000213147825 */ /* 0x020fe200078e0014 */
[----:B------:R-:W-:-:S05]  /*0350*/  LOP3.LUT R12, R12, 0x3, RZ, 0xc0, !PT ;  /* 0x000000030c0c7812 */ /* 0x000fca00078ec0ff */
[----:B------:R-:W-:Y:S02]  /*0360*/  IMAD.WIDE.U32 R12, R15, R14, R12 ;  /* 0x0000000e0f0c7225 */ /* 0x000fe400078e000c */
[----:B------:R-:W3:Y:S01]  /*0370*/  LDC.64 R14, c[0x0][0x388] ;  /* 0x0000e200ff0e7b82 */ /* 0x000ee20000000a00 */
[----:B------:R-:W-:-:S04]  /*0380*/  LEA R20, P1, R12, R20, 0x2 ;  /* 0x000000140c147211 */ /* 0x000fc800078210ff */
[----:B------:R-:W-:-:S03]  /*0390*/  LEA.HI.X R21, R12, R21, R13, 0x2, P1 ;  /* 0x000000150c157211 */ /* 0x000fc600008f140d */
[----:B------:R-:W-:-:S04]  /*03a0*/  IMAD.WIDE.U32 R22, R27, 0x10, R20 ;  /* 0x000000101b167825 */ /* 0x000fc800078e0014 */
[----:B---3--:R-:W-:-:S03]  /*03b0*/  IMAD.WIDE.U32 R14, R16, 0x2, R14 ;  /* 0x00000002100e7825 */ /* 0x008fc600078e000e */
[----:B------:R-:W-:-:S03]  /*03c0*/  LEA R28, P1, R12, R14, 0x2 ;  /* 0x0000000e0c1c7211 */ /* 0x000fc600078210ff */
[----:B0-----:R-:W3:Y:S01]  /*03d0*/  LDG.E R14, desc[UR4][R20.64+0x10] ;  /* 0x00001004140e7981 */ /* 0x001ee2000c1e1900 */
[----:B------:R-:W-:-:S03]  /*03e0*/  LEA.HI.X R29, R12, R15, R13, 0x2, P1 ;  /* 0x0000000f0c1d7211 */ /* 0x000fc600008f140d */
[----:B------:R0:W3:Y:S04]  /*03f0*/  LDG.E R12, desc[UR4][R20.64] ;  /* 0x00000004140c7981 */ /* 0x0000e8000c1e1900 */
[----:B------:R-:W3:Y:S04]  /*0400*/  LDG.E R13, desc[UR4][R22.64] ;  /* 0x00000004160d7981 */ /* 0x000ee8000c1e1900 */
[----:B------:R-:W3:Y:S01]  /*0410*/  LDG.E R15, desc[UR4][R22.64+0x10] ;  /* 0x00001004160f7981 */ /* 0x000ee2000c1e1900 */
[----:B0-----:R-:W-:-:S05]  /*0420*/  IMAD.WIDE.U32 R20, R27, 0x10, R28 ;  /* 0x000000101b147825 */ /* 0x001fca00078e001c */
[----:B------:R-:W4:Y:S04]  /*0430*/  LDG.E R27, desc[UR4][R20.64] ;  /* 0x00000004141b7981 */ /* 0x000f28000c1e1900 */
[----:B------:R-:W5:Y:S04]  /*0440*/  LDG.E R22, desc[UR4][R28.64] ;  /* 0x000000041c167981 */ /* 0x000f68000c1e1900 */
[----:B------:R4:W2:Y:S04]  /*0450*/  LDG.E R23, desc[UR4][R20.64+0x10] ;  /* 0x0000100414177981 */ /* 0x0008a8000c1e1900 */
[----:B------:R-:W3:Y:S01]  /*0460*/  LDG.E R28, desc[UR4][R28.64+0x10] ;  /* 0x000010041c1c7981 */ /* 0x000ee2000c1e1900 */
[----:B------:R-:W-:Y:S05]  /*0470*/  WARPSYNC.ALL ;  /* 0x0000000000007948 */ /* 0x000fea0003800000 */
[----:B----4-:R-:W-:Y:S04]  /*0480*/  MOVM.16.MT88 R21, R27 ;  /* 0x000000001b15723a */ /* 0x010fe80000000000 */
[----:B-----5:R-:W0:Y:S04]  /*0490*/  MOVM.16.MT88 R20, R22 ;  /* 0x000000001614723a */ /* 0x020e280000000000 */
[----:B--2---:R-:W-:Y:S04]  /*04a0*/  MOVM.16.MT88 R23, R23 ;  /* 0x000000001717723a */ /* 0x004fe80000000000 */
[----:B---3--:R-:W2:Y:S01]  /*04b0*/  MOVM.16.MT88 R22, R28 ;  /* 0x000000001c16723a */ /* 0x008ea20000000000 */
[C---:B0-----:R-:W-:Y:S08]  /*04c0*/  HMMA.16816.F32 R4, R12.reuse, R20, R4 ;  /* 0x000000140c04723c */ /* 0x041ff00000001804 */
[----:B--2---:R-:W-:-:S15]  /*04d0*/  HMMA.16816.F32 R8, R12, R22, R8 ;  /* 0x000000160c08723c */ /* 0x004fde0000001808 */
[----:B------:R-:W-:-:S05]  /*04e0*/  NOP ;  /* 0x0000000000007918 */ /* 0x000fca0000000000 */
.L_x_2:
        /* <DEDUP_REMOVED lines=18> */
[----:B------:R-:W3:Y:S04]  /*0610*/  LDG.E R13, desc[UR4][R28.64+0x20] ;  /* 0x000020041c0d7981 */ /* 0x000ee8000c1e1900 */
[----:B------:R0:W3:Y:S04]  /*0620*/  LDG.E R15, desc[UR4][R28.64+0x30] ;  /* 0x000030041c0f7981 */ /* 0x0000e8000c1e1900 */
[----:B------:R-:W3:Y:S01]  /*0630*/  LDG.E R12, desc[UR4][R22.64+0x20] ;  /* 0x00002004160c7981 */ /* 0x000ee2000c1e1900 */
[----:B0-----:R-:W-:-:S03]  /*0640*/  IMAD.WIDE.U32 R28, R27, 0x10, R20 ;  /* 0x000000101b1c7825 */ /* 0x001fc600078e0014 */
[----:B------:R-:W4:Y:S04]  /*0650*/  LDG.E R22, desc[UR4][R20.64] ;  /* 0x0000000414167981 */ /* 0x000f28000c1e1900 */
[----:B------:R-:W5:Y:S04]  /*0660*/  LDG.E R27, desc[UR4][R28.64] ;  /* 0x000000041c1b7981 */ /* 0x000f68000c1e1900 */
[----:B------:R-:W2:Y:S04]  /*0670*/  LDG.E R23, desc[UR4][R28.64+0x10] ;  /* 0x000010041c177981 */ /* 0x000ea8000c1e1900 */
[----:B------:R4:W3:Y:S01]  /*0680*/  LDG.E R21, desc[UR4][R20.64+0x10] ;  /* 0x0000100414157981 */ /* 0x0008e2000c1e1900 */
[----:B------:R-:W-:Y:S05]  /*0690*/  WARPSYNC.ALL ;  /* 0x0000000000007948 */ /* 0x000fea0003800000 */
[----:B----4-:R-:W-:Y:S04]  /*06a0*/  MOVM.16.MT88 R20, R22 ;  /* 0x000000001614723a */ /* 0x010fe80000000000 */
[----:B--2---:R-:W-:Y:S04]  /*06b0*/  MOVM.16.MT88 R23, R23 ;  /* 0x000000001717723a */ /* 0x004fe80000000000 */
[----:B---3--:R-:W0:Y:S04]  /*06c0*/  MOVM.16.MT88 R22, R21 ;  /* 0x000000001516723a */ /* 0x008e280000000000 */
[----:B-----5:R-:W2:Y:S01]  /*06d0*/  MOVM.16.MT88 R21, R27 ;  /* 0x000000001b15723a */ /* 0x020ea20000000000 */
[C---:B0-----:R-:W-:Y:S08]  /*06e0*/  HMMA.16816.F32 R8, R12.reuse, R22, R8 ;  /* 0x000000160c08723c */ /* 0x041ff00000001808 */
[----:B--2---:R-:W-:-:S15]  /*06f0*/  HMMA.16816.F32 R4, R12, R20, R4 ;  /* 0x000000140c04723c */ /* 0x004fde0000001804 */
[----:B------:R-:W-:-:S05]  /*0700*/  NOP ;  /* 0x0000000000007918 */ /* 0x000fca0000000000 */
.L_x_3:
        /* <DEDUP_REMOVED lines=34> */
.L_x_4:
        /* <DEDUP_REMOVED lines=34> */
.L_x_5:
[----:B------:R-:W-:Y:S01]  /*0b50*/  VIADD R17, R17, 0x4 ;  /* 0x0000000411117836 */ /* 0x000fe20000000000 */
[----:B------:R-:W-:Y:S01]  /*0b60*/  IADD3 R18, PT, PT, R18, 0x40, RZ ;  /* 0x0000004012127810 */ /* 0x000fe20007ffe0ff */
[----:B--2---:R-:W-:Y:S02]  /*0b70*/  IMAD.U32 R13, RZ, RZ, UR8 ;  /* 0x00000008ff0d7e24 */ /* 0x004fe4000f8e00ff */
[----:B------:R-:W-:Y:S01]  /*0b80*/  VIADD R19, R19, 0x40 ;  /* 0x0000004013137836 */ /* 0x000fe20000000000 */
[----:B------:R-:W-:Y:S01]  /*0b90*/  ISETP.NE.AND P1, PT, R17, RZ, PT ;  /* 0x000000ff1100720c */ /* 0x000fe20003f25270 */
[C---:B------:R-:W-:Y:S02]  /*0ba0*/  IMAD R0, R13.reuse, 0x40, R0 ;  /* 0x000000400d007824 */ /* 0x040fe400078e0200 */
[C---:B------:R-:W-:Y:S02]  /*0bb0*/  IMAD R2, R13.reuse, 0x40, R2 ;  /* 0x000000400d027824 */ /* 0x040fe400078e0202 */
[----:B------:R-:W-:-:S02]  /*0bc0*/  IMAD R3, R13, 0x40, R3 ;  /* 0x000000400d037824 */ /* 0x000fc400078e0203 */
[----:B------:R-:W-:-:S06]  /*0bd0*/  IMAD R16, R13, 0x40, R16 ;  /* 0x000000400d107824 */ /* 0x000fcc00078e0210 */
[----:B------:R-:W-:Y:S05]  /*0be0*/  @P1 BRA `(.L_x_6) ;  /* 0xfffffff400b81947 */ /* 0x000fea000383ffff */
[----:B01----:R-:W-:Y:S05]  /*0bf0*/  BSYNC.RECONVERGENT B0 ;  /* 0x0000000000007941 */ /* 0x003fea0003800200 */
.L_x_1:
[----:B------:R-:W-:Y:S01]  /*0c00*/  ISETP.NE.AND P1, PT, R24, RZ, PT ;  /* 0x000000ff1800720c */ /* 0x000fe20003f25270 */
[----:B------:R-:W-:-:S12]  /*0c10*/  BSSY.RECONVERGENT B0, `(.L_x_0) ;  /* 0x000002f000007945 */ /* 0x000fd80003800200 */
[----:B------:R-:W-:Y:S05]  /*0c20*/  @!P1 BRA `(.L_x_7) ;  /* 0x0000000000b49947 */ /* 0x000fea0003800000 */
[----:B------:R-:W-:Y:S02]  /*0c30*/  IMAD.SHL.U32 R0, R25, 0x10, RZ ;  /* 0x0000001019007824 */ /* 0x000fe400078e00ff */
[-C--:B------:R-:W-:Y:S02]  /*0c40*/  IMAD R3, R26, R13.reuse, RZ ;  /* 0x0000000d1a037224 */ /* 0x080fe400078e02ff */
[----:B------:R-:W-:Y:S02]  /*0c50*/  IMAD R0, R18, R13, R0 ;  /* 0x0000000d12007224 */ /* 0x000fe400078e0200 */
[----:B------:R-:W-:Y:S02]  /*0c60*/  IMAD.MOV R24, RZ, RZ, -R24 ;  /* 0x000000ffff187224 */ /* 0x000fe400078e0a18 */
[----:B------:R-:W-:-:S07]  /*0c70*/  IMAD R18, R3, 0x10, R18 ;  /* 0x0000001003127824 */ /* 0x000fce00078e0212 */
.L_x_9:
[----:B------:R-:W-:-:S04]  /*0c80*/  IADD3 R24, PT, PT, R24, 0x1, RZ ;  /* 0x0000000118187810 */ /* 0x000fc80007ffe0ff */
[----:B------:R-:W-:Y:S01]  /*0c90*/  ISETP.NE.AND P1, PT, R24, RZ, PT ;  /* 0x000000ff1800720c */ /* 0x000fe20003f25270 */
[----:B------:R-:W-:-:S12]  /*0ca0*/  @P0 BRA `(.L_x_8) ;  /* 0x0000000000840947 */ /* 0x000fd80003800000 */
[----:B------:R-:W2:Y:S01]  /*0cb0*/  S2R R12, SR_LANEID ;  /* 0x00000000000c7919 */ /* 0x000ea20000000000 */
[----:B------:R-:W3:Y:S01]  /*0cc0*/  LDC R23, c[0x0][0x398] ;  /* 0x0000e600ff177b82 */ /* 0x000ee20000000800 */
[----:B------:R-:W-:-:S07]  /*0cd0*/  IMAD.MOV.U32 R13, RZ, RZ, RZ ;  /* 0x000000ffff0d7224 */ /* 0x000fce00078e00ff */
[----:B------:R-:W4:Y:S08]  /*0ce0*/  LDC.64 R2, c[0x0][0x388] ;  /* 0x0000e200ff027b82 */ /* 0x000f300000000a00 */
[----:B------:R-:W5:Y:S01]  /*0cf0*/  LDC.64 R14, c[0x0][0x380] ;  /* 0x0000e000ff0e7b82 */ /* 0x000f620000000a00 */
[----:B---3--:R-:W-:Y:S02]  /*0d00*/  SHF.R.U32.HI R16, RZ, 0x1, R23 ;  /* 0x00000001ff107819 */ /* 0x008fe40000011617 */
[----:B--2---:R-:W-:Y:S01]  /*0d10*/  SHF.R.U32.HI R17, RZ, 0x2, R12 ;  /* 0x00000002ff117819 */ /* 0x004fe2000001160c */
[----:B----4-:R-:W-:Y:S01]  /*0d20*/  IMAD.WIDE.U32 R2, R0, 0x2, R2 ;  /* 0x0000000200027825 */ /* 0x010fe200078e0002 */
[----:B------:R-:W-:-:S05]  /*0d30*/  LOP3.LUT R12, R12, 0x3, RZ, 0xc0, !PT ;  /* 0x000000030c0c7812 */ /* 0x000fca00078ec0ff */
[----:B------:R-:W-:-:S03]  /*0d40*/  IMAD.WIDE.U32 R12, R17, R16, R12 ;  /* 0x00000010110c7225 */ /* 0x000fc600078e000c */
[----:B------:R-:W-:-:S04]  /*0d50*/  LEA R20, P2, R12, R2, 0x2 ;  /* 0x000000020c147211 */ /* 0x000fc800078410ff */
[----:B------:R-:W-:-:S03]  /*0d60*/  LEA.HI.X R21, R12, R3, R13, 0x2, P2 ;  /* 0x000000030c157211 */ /* 0x000fc600010f140d */
[----:B------:R-:W-:Y:S02]  /*0d70*/  IMAD.WIDE.U32 R2, R23, 0x10, R20 ;  /* 0x0000001017027825 */ /* 0x000fe400078e0014 */
[----:B0-----:R-:W2:Y:S04]  /*0d80*/  LDG.E R16, desc[UR4][R20.64] ;  /* 0x0000000414107981 */ /* 0x001ea8000c1e1900 */
[----:B------:R-:W3:Y:S01]  /*0d90*/  LDG.E R17, desc[UR4][R2.64] ;  /* 0x0000000402117981 */ /* 0x000ee2000c1e1900 */
[----:B-----5:R-:W-:-:S03]  /*0da0*/  IMAD.WIDE.U32 R14, R18, 0x2, R14 ;  /* 0x00000002120e7825 */ /* 0x020fc600078e000e */
[----:B------:R-:W4:Y:S04]  /*0db0*/  LDG.E R20, desc[UR4][R20.64+0x10] ;  /* 0x0000100414147981 */ /* 0x000f28000c1e1900 */
[----:B------:R-:W5:Y:S01]  /*0dc0*/  LDG.E R2, desc[UR4][R2.64+0x10] ;  /* 0x0000100402027981 */ /* 0x000f62000c1e1900 */
[----:B------:R-:W-:-:S04]  /*0dd0*/  LEA R28, P2, R12, R14, 0x2 ;  /* 0x0000000e0c1c7211 */ /* 0x000fc800078410ff */
[----:B------:R-:W-:-:S03]  /*0de0*/  LEA.HI.X R29, R12, R15, R13, 0x2, P2 ;  /* 0x0000000f0c1d7211 */ /* 0x000fc600010f140d */
[----:B------:R-:W-:Y:S02]  /*0df0*/  IMAD.WIDE.U32 R22, R23, 0x10, R28 ;  /* 0x0000001017167825 */ /* 0x000fe400078e001c */
[----:B------:R-:W5:Y:S04]  /*0e00*/  LDG.E R12, desc[UR4][R28.64] ;  /* 0x000000041c0c7981 */ /* 0x000f68000c1e1900 */
[----:B------:R-:W5:Y:S04]  /*0e10*/  LDG.E R14, desc[UR4][R28.64+0x10] ;  /* 0x000010041c0e7981 */ /* 0x000f68000c1e1900 */
[----:B------:R-:W5:Y:S04]  /*0e20*/  LDG.E R13, desc[UR4][R22.64] ;  /* 0x00000004160d7981 */ /* 0x000f68000c1e1900 */
[----:B------:R-:W5:Y:S01]  /*0e30*/  LDG.E R15, desc[UR4][R22.64+0x10] ;  /* 0x00001004160f7981 */ /* 0x000f62000c1e1900 */
[----:B------:R-:W-:Y:S05]  /*0e40*/  WARPSYNC.ALL ;  /* 0x0000000000007948 */ /* 0x000fea0003800000 */
[----:B--2---:R-:W-:Y:S04]  /*0e50*/  MOVM.16.MT88 R16, R16 ;  /* 0x000000001010723a */ /* 0x004fe80000000000 */
[----:B---3--:R-:W0:Y:S04]  /*0e60*/  MOVM.16.MT88 R17, R17 ;  /* 0x000000001111723a */ /* 0x008e280000000000 */
[----:B----4-:R-:W-:Y:S04]  /*0e70*/  MOVM.16.MT88 R20, R20 ;  /* 0x000000001414723a */ /* 0x010fe80000000000 */
[----:B-----5:R-:W2:Y:S01]  /*0e80*/  MOVM.16.MT88 R21, R2 ;  /* 0x000000000215723a */ /* 0x020ea20000000000 */
[C---:B0-----:R-:W-:Y:S08]  /*0e90*/  HMMA.16816.F32 R4, R12.reuse, R16, R4 ;  /* 0x000000100c04723c */ /* 0x041ff00000001804 */
[----:B--2---:R-:W-:-:S15]  /*0ea0*/  HMMA.16816.F32 R8, R12, R20, R8 ;  /* 0x000000140c08723c */ /* 0x004fde0000001808 */
[----:B------:R-:W-:-:S05]  /*0eb0*/  NOP ;  /* 0x0000000000007918 */ /* 0x000fca0000000000 */
.L_x_8:
[----:B-1----:R-:W-:Y:S02]  /*0ec0*/  IMAD.U32 R13, RZ, RZ, UR9 ;  /* 0x00000009ff0d7e24 */ /* 0x002fe4000f8e00ff */
[----:B------:R-:W-:Y:S02]  /*0ed0*/  VIADD R18, R18, 0x10 ;  /* 0x0000001012127836 */ /* 0x000fe40000000000 */
[----:B------:R-:W-:Y:S01]  /*0ee0*/  IMAD R0, R13, 0x10, R0 ;  /* 0x000000100d007824 */ /* 0x000fe200078e0200 */
[----:B------:R-:W-:Y:S06]  /*0ef0*/  @P1 BRA `(.L_x_9) ;  /* 0xfffffffc00601947 */ /* 0x000fec000383ffff */
.L_x_7:
[----:B01----:R-:W-:Y:S05]  /*0f00*/  BSYNC.RECONVERGENT B0 ;  /* 0x0000000000007941 */ /* 0x003fea0003800200 */
.L_x_0:
[----:B------:R-:W1:Y:S01]  /*0f10*/  S2R R3, SR_LANEID ;  /* 0x0000000000037919 */ /* 0x000e620000000000 */
[----:B------:R-:W2:Y:S01]  /*0f20*/  LDCU.64 UR6, c[0x0][0x390] ;  /* 0x00007200ff0677ac */ /* 0x000ea20008000a00 */
[----:B------:R-:W-:Y:S01]  /*0f30*/  IMAD R0, R26, R13, RZ ;  /* 0x0000000d1a007224 */ /* 0x000fe200078e02ff */
[----:B------:R-:W-:-:S03]  /*0f40*/  SHF.R.U32.HI R17, RZ, 0x1, R13 ;  /* 0x00000001ff117819 */ /* 0x000fc6000001160d */
[----:B------:R-:W-:-:S05]  /*0f50*/  IMAD.SHL.U32 R0, R0, 0x10, RZ ;  /* 0x0000001000007824 */ /* 0x000fca00078e00ff */
[----:B------:R-:W-:-:S04]  /*0f60*/  LEA R15, P0, R25, R0, 0x4 ;  /* 0x00000000190f7211 */ /* 0x000fc800078020ff */
[----:B------:R-:W-:Y:S02]  /*0f70*/  LEA.HI.X.SX32 R0, R0, RZ, 0x1, P0 ;  /* 0x000000ff00007211 */ /* 0x000fe400000f0eff */
[----:B-1----:R-:W-:Y:S02]  /*0f80*/  LOP3.LUT R2, R3, 0x3, RZ, 0xc0, !PT ;  /* 0x0000000303027812 */ /* 0x002fe400078ec0ff */
[----:B------:R-:W-:Y:S01]  /*0f90*/  SHF.R.U32.HI R13, RZ, 0x2, R3 ;  /* 0x00000002ff0d7819 */ /* 0x000fe20000011603 */
[----:B------:R-:W-:-:S04]  /*0fa0*/  IMAD.MOV.U32 R3, RZ, RZ, RZ ;  /* 0x000000ffff037224 */ /* 0x000fc800078e00ff */
[----:B------:R-:W-:Y:S01]  /*0fb0*/  IMAD.WIDE.U32 R12, R13, R17, R2 ;  /* 0x000000110d0c7225 */ /* 0x000fe200078e0002 */
[----:B--2---:R-:W-:-:S04]  /*0fc0*/  LEA R3, P0, R15, UR6, 0x2 ;  /* 0x000000060f037c11 */ /* 0x004fc8000f8010ff */
[----:B------:R-:W-:Y:S01]  /*0fd0*/  LEA.HI.X R15, R15, UR7, R0, 0x2, P0 ;  /* 0x000000070f0f7c11 */ /* 0x000fe200080f1400 */
[----:B------:R-:W-:Y:S05]  /*0fe0*/  WARPSYNC.ALL ;  /* 0x0000000000007948 */ /* 0x000fea0003800000 */
[----:B------:R-:W-:-:S04]  /*0ff0*/  LEA R2, P0, R12, R3, 0x3 ;  /* 0x000000030c027211 */ /* 0x000fc800078018ff */
[----:B------:R-:W-:-:S03]  /*1000*/  LEA.HI.X R3, R12, R15, R13, 0x3, P0 ;  /* 0x0000000f0c037211 */ /* 0x000fc600000f1c0d */
[----:B------:R-:W-:Y:S02]  /*1010*/  IMAD.WIDE.U32 R12, R17, 0x40, R2 ;  /* 0x00000040110c7825 */ /* 0x000fe400078e0002 */
[----:B0-----:R-:W-:Y:S04]  /*1020*/  STG.E.64 desc[UR4][R2.64], R4 ;  /* 0x0000000402007986 */ /* 0x001fe8000c101b04 */
[----:B------:R-:W-:Y:S04]  /*1030*/  STG.E.64 desc[UR4][R12.64], R6 ;  /* 0x000000060c007986 */ /* 0x000fe8000c101b04 */
[----:B------:R-:W-:Y:S04]  /*1040*/  STG.E.64 desc[UR4][R2.64+0x20], R8 ;  /* 0x0000200802007986 */ /* 0x000fe8000c101b04 */
[----:B------:R-:W-:Y:S01]  /*1050*/  STG.E.64 desc[UR4][R12.64+0x20], R10 ;  /* 0x0000200a0c007986 */ /* 0x000fe2000c101b04 */
[----:B------:R-:W-:Y:S05]  /*1060*/  EXIT ;  /* 0x000000000000794d */ /* 0x000fea0003800000 */
.L_x_10:
[----:B------:R-:W-:-:S00]  /*1070*/  BRA `(.L_x_10) ;  /* 0xfffffffc00fc7947 */ /* 0x000fc0000383ffff */
[----:B------:R-:W-:-:S00]  /*1080*/  NOP ;  /* 0x0000000000007918 */ /* 0x000fc00000000000 */
[----:B------:R-:W-:-:S00]  /*1090*/  NOP ;  /* 0x0000000000007918 */ /* 0x000fc00000000000 */
[----:B------:R-:W-:-:S00]  /*10a0*/  NOP ;  /* 0x0000000000007918 */ /* 0x000fc00000000000 */
[----:B------:R-:W-:-:S00]  /*10b0*/  NOP ;  /* 0x0000000000007918 */ /* 0x000fc00000000000 */
[----:B------:R-:W-:-:S00]  /*10c0*/  NOP ;  /* 0x0000000000007918 */ /* 0x000fc00000000000 */
[----:B------:R-:W-:-:S00]  /*10d0*/  NOP ;  /* 0x0000000000007918 */ /* 0x000fc00000000000 */
[----:B------:R-:W-:-:S00]  /*10e0*/  NOP ;  /* 0x0000000000007918 */ /* 0x000fc00000000000 */
[----:B------:R-:W-:-:S00]  /*10f0*/  NOP ;  /* 0x0000000000007918 */ /* 0x000fc00000000000 */
.L_x_18:


//--------------------- .text._Z15matrixMulKernelP6__halfS0_Pfi --------------------------
	.section	.text._Z15matrixMulKernelP6__halfS0_Pfi,"ax",@progbits
	.align	128
        .global         _Z15matrixMulKernelP6__halfS0_Pfi
        .type           _Z15matrixMulKernelP6__halfS0_Pfi,@function
        .size           _Z15matrixMulKernelP6__halfS0_Pfi,(.L_x_19 - _Z15matrixMulKernelP6__halfS0_Pfi)
        .other          _Z15matrixMulKernelP6__halfS0_Pfi,@"STO_CUDA_ENTRY STV_DEFAULT"
_Z15matrixMulKernelP6__halfS0_Pfi:
.text._Z15matrixMulKernelP6__halfS0_Pfi:
[----:B------:R-:W-:Y:S01]  /*0000*/  LDC R1, c[0x0][0x37c] ;  /* 0x0000df00ff017b82 */ /* 0x000fe20000000800 */
[----:B------:R-:W0:Y:S07]  /*0010*/  S2R R3, SR_TID.Y ;  /* 0x0000000000037919 */ /* 0x000e2e0000002200 */
[----:B------:R-:W0:Y:S01]  /*0020*/  S2UR UR4, SR_CTAID.Y ;  /* 0x00000000000479c3 */ /* 0x000e220000002600 */
[----:B------:R-:W1:Y:S07]  /*0030*/  S2R R5, SR_TID.X ;  /* 0x0000000000057919 */ /* 0x000e6e0000002100 */
[----:B------:R-:W0:Y:S08]  /*0040*/  LDC R4, c[0x0][0x364] ;  /* 0x0000d900ff047b82 */ /* 0x000e300000000800 */
[----:B------:R-:W1:Y:S08]  /*0050*/  S2UR UR5, SR_CTAID.X ;  /* 0x00000000000579c3 */ /* 0x000e700000002500 */
[----:B------:R-:W1:Y:S08]  /*0060*/  LDC R2, c[0x0][0x360] ;  /* 0x0000d800ff027b82 */ /* 0x000e700000000800 */
[----:B------:R-:W2:Y:S01]  /*0070*/  LDC R0, c[0x0][0x398] ;  /* 0x0000e600ff007b82 */ /* 0x000ea20000000800 */
[----:B0-----:R-:W-:-:S02]  /*0080*/  IMAD R4, R4, UR4, R3 ;  /* 0x0000000404047c24 */ /* 0x001fc4000f8e0203 */
[----:B-1----:R-:W-:-:S05]  /*0090*/  IMAD R3, R2, UR5, R5 ;  /* 0x0000000502037c24 */ /* 0x002fca000f8e0205 */
[----:B------:R-:W-:-:S04]  /*00a0*/  VIMNMX R5, PT, PT, R4, R3, !PT ;  /* 0x0000000304057248 */ /* 0x000fc80007fe0100 */
[----:B--2---:R-:W-:-:S13]  /*00b0*/  ISETP.GE.AND P0, PT, R5, R0, PT ;  /* 0x000000000500720c */ /* 0x004fda0003f06270 */
[----:B------:R-:W-:Y:S05]  /*00c0*/  @P0 EXIT ;  /* 0x000000000000094d */ /* 0x000fea0003800000 */
[C---:B------:R-:W-:Y:S01]  /*00d0*/  IADD3 R5, PT, PT, R0.reuse, -0x1, RZ ;  /* 0xffffffff00057810 */ /* 0x040fe20007ffe0ff */
[----:B------:R-:W0:Y:S01]  /*00e0*/  LDCU.64 UR4, c[0x0][0x358] ;  /* 0x00006b00ff0477ac */ /* 0x000e220008000a00 */
[----:B------:R-:W-:Y:S01]  /*00f0*/  LOP3.LUT R2, R0, 0xf, RZ, 0xc0, !PT ;  /* 0x0000000f00027812 */ /* 0x000fe200078ec0ff */
[----:B------:R-:W-:Y:S01]  /*0100*/  IMAD R4, R4, R0, RZ ;  /* 0x0000000004047224 */ /* 0x000fe200078e02ff */
[----:B------:R-:W-:Y:S01]  /*0110*/  ISETP.GE.U32.AND P1, PT, R5, 0xf, PT ;  /* 0x0000000f0500780c */ /* 0x000fe20003f26070 */
[----:B------:R-:W-:Y:S01]  /*0120*/  HFMA2 R5, -RZ, RZ, 0, 0 ;  /* 0x00000000ff057431 */ /* 0x000fe200000001ff */
[----:B------:R-:W-:Y:S02]  /*0130*/  ISETP.NE.AND P0, PT, R2, RZ, PT ;  /* 0x000000ff0200720c */ /* 0x000fe40003f05270 */
[----:B------:R-:W-:-:S09]  /*0140*/  PRMT R25, RZ, 0x7610, R25 ;  /* 0x00007610ff197816 */ /* 0x000fd20000000019 */
[----:B------:R-:W-:Y:S05]  /*0150*/  @!P1 BRA `(.L_x_11) ;  /* 0x0000000400309947 */ /* 0x000fea0003800000 */
[----:B------:R-:W-:Y:S02]  /*0160*/  LOP3.LUT R5, R0, 0x7ffffff0, RZ, 0xc0, !PT ;  /* 0x7ffffff000057812 */ /* 0x000fe400078ec0ff */
[----:B------:R-:W-:Y:S02]  /*0170*/  MOV R6, R4 ;  /* 0x0000000400067202 */ /* 0x000fe40000000f00 */
[----:B------:R-:W-:Y:S02]  /*0180*/  MOV R7, R3 ;  /* 0x0000000300077202 */ /* 0x000fe40000000f00 */
[----:B------:R-:W-:-:S07]  /*0190*/  IADD3 R8, PT, PT, -R5, RZ, RZ ;  /* 0x000000ff05087210 */ /* 0x000fce0007ffe1ff */
.L_x_12:
[----:B------:R-:W1:Y:S08]  /*01a0*/  LDC.64 R12, c[0x0][0x380] ;  /* 0x0000e000ff0c7b82 */ /* 0x000e700000000a00 */
[----:B------:R-:W2:Y:S01]  /*01b0*/  LDC.64 R18, c[0x0][0x388] ;  /* 0x0000e200ff127b82 */ /* 0x000ea20000000a00 */
[----:B-1----:R-:W-:-:S05]  /*01c0*/  IMAD.WIDE.U32 R12, R6, 0x2, R12 ;  /* 0x00000002060c7825 */ /* 0x002fca00078e000c */
[----:B0-----:R-:W3:Y:S01]  /*01d0*/  LDG.E.U16 R11, desc[UR4][R12.64] ;  /* 0x000000040c0b7981 */ /* 0x001ee2000c1e1500 */
[----:B--2---:R-:W-:-:S03]  /*01e0*/  IMAD.WIDE R18, R7, 0x2, R18 ;  /* 0x0000000207127825 */ /* 0x004fc600078e0212 */
[----:B------:R-:W2:Y:S04]  /*01f0*/  LDG.E.U16 R21, desc[UR4][R12.64+0x2] ;  /* 0x000002040c157981 */ /* 0x000ea8000c1e1500 */
[----:B------:R-:W3:Y:S01]  /*0200*/  LDG.E.U16 R10, desc[UR4][R18.64] ;  /* 0x00000004120a7981 */ /* 0x000ee2000c1e1500 */
[----:B------:R-:W-:-:S03]  /*0210*/  IMAD.WIDE R22, R0, 0x2, R18 ;  /* 0x0000000200167825 */ /* 0x000fc600078e0212 */
[----:B------:R-:W4:Y:S04]  /*0220*/  LDG.E.U16 R14, desc[UR4][R12.64+0x4] ;  /* 0x000004040c0e7981 */ /* 0x000f28000c1e1500 */
[----:B------:R0:W2:Y:S04]  /*0230*/  LDG.E.U16 R24, desc[UR4][R22.64] ;  /* 0x0000000416187981 */ /* 0x0000a8000c1e1500 */
[----:B------:R-:W5:Y:S04]  /*0240*/  LDG.E.U16 R18, desc[UR4][R12.64+0x8] ;  /* 0x000008040c127981 */ /* 0x000f68000c1e1500 */
[----:B------:R-:W5:Y:S01]  /*0250*/  LDG.E.U16 R20, desc[UR4][R12.64+0xa] ;  /* 0x00000a040c147981 */ /* 0x000f62000c1e1500 */
[----:B0-----:R-:W-:-:S05]  /*0260*/  IMAD.WIDE R22, R0, 0x2, R22 ;  /* 0x0000000200167825 */ /* 0x001fca00078e0216 */
[----:B------:R0:W4:Y:S01]  /*0270*/  LDG.E.U16 R15, desc[UR4][R22.64] ;  /* 0x00000004160f7981 */ /* 0x000122000c1e1500 */
[----:B------:R-:W-:-:S04]  /*0280*/  IMAD.WIDE R16, R0, 0x2, R22 ;  /* 0x0000000200107825 */ /* 0x000fc800078e0216 */
[C---:B------:R-:W-:Y:S02]  /*0290*/  IMAD.WIDE R26, R0.reuse, 0x2, R16 ;  /* 0x00000002001a7825 */ /* 0x040fe400078e0210 */
[----:B------:R-:W5:Y:S02]  /*02a0*/  LDG.E.U16 R17, desc[UR4][R16.64] ;  /* 0x0000000410117981 */ /* 0x000f64000c1e1500 */
[C---:B------:R-:W-:Y:S02]  /*02b0*/  IMAD.WIDE R28, R0.reuse, 0x2, R26 ;  /* 0x00000002001c7825 */ /* 0x040fe400078e021a */
[----:B------:R-:W5:Y:S04]  /*02c0*/  LDG.E.U16 R19, desc[UR4][R26.64] ;  /* 0x000000041a137981 */ /* 0x000f68000c1e1500 */
[----:B------:R-:W5:Y:S04]  /*02d0*/  LDG.E.U16 R9, desc[UR4][R28.64] ;  /* 0x000000041c097981 */ /* 0x000f68000c1e1500 */
[----:B------:R-:W5:Y:S01]  /*02e0*/  LDG.E.U16 R16, desc[UR4][R12.64+0x6] ;  /* 0x000006040c107981 */ /* 0x000f62000c1e1500 */
[----:B0-----:R-:W-:-:S03]  /*02f0*/  IMAD.WIDE R22, R0, 0x2, R28 ;  /* 0x0000000200167825 */ /* 0x001fc600078e021c */
[----:B------:R-:W5:Y:S01]  /*0300*/  LDG.E.U16 R26, desc[UR4][R12.64+0xe] ;  /* 0x00000e040c1a7981 */ /* 0x000f62000c1e1500 */
[----:B---3--:R-:W-:-:S03]  /*0310*/  HFMA2 R25, R11.H0_H0, R10.H0_H0, R25.H0_H0 ;  /* 0x2000000a0b197231 */ /* 0x008fc60000040819 */
[----:B------:R0:W3:Y:S04]  /*0320*/  LDG.E.U16 R10, desc[UR4][R22.64] ;  /* 0x00000004160a7981 */ /* 0x0000e8000c1e1500 */
[----:B------:R-:W3:Y:S01]  /*0330*/  LDG.E.U16 R11, desc[UR4][R12.64+0xc] ;  /* 0x00000c040c0b7981 */ /* 0x000ee2000c1e1500 */
[----:B0-----:R-:W-:-:S04]  /*0340*/  IMAD.WIDE R22, R0, 0x2, R22 ;  /* 0x0000000200167825 */ /* 0x001fc800078e0216 */
[----:B--2---:R-:W-:Y:S02]  /*0350*/  HFMA2 R27, R21.H0_H0, R24.H0_H0, R25.H0_H0 ;  /* 0x20000018151b7231 */ /* 0x004fe40000040819 */
[----:B------:R4:W2:Y:S01]  /*0360*/  LDG.E.U16 R21, desc[UR4][R22.64] ;  /* 0x0000000416157981 */ /* 0x0008a2000c1e1500 */
[----:B------:R-:W-:-:S05]  /*0370*/  IMAD.WIDE R24, R0, 0x2, R22 ;  /* 0x0000000200187825 */ /* 0x000fca00078e0216 */
[----:B------:R-:W2:Y:S01]  /*0380*/  LDG.E.U16 R28, desc[UR4][R24.64] ;  /* 0x00000004181c7981 */ /* 0x000ea2000c1e1500 */
[----:B----4-:R-:W-:-:S03]  /*0390*/  HFMA2 R23, R14.H0_H0, R15.H0_H0, R27.H0_H0 ;  /* 0x2000000f0e177231 */ /* 0x010fc6000004081b */
[----:B------:R-:W4:Y:S01]  /*03a0*/  LDG.E.U16 R27, desc[UR4][R12.64+0x10] ;  /* 0x000010040c1b7981 */ /* 0x000f22000c1e1500 */
[----:B------:R-:W-:-:S04]  /*03b0*/  IMAD.WIDE R14, R0, 0x2, R24 ;  /* 0x00000002000e7825 */ /* 0x000fc800078e0218 */
[----:B-----5:R-:W-:Y:S02]  /*03c0*/  HFMA2 R23, R16.H0_H0, R17.H0_H0, R23.H0_H0 ;  /* 0x2000001110177231 */ /* 0x020fe40000040817 */
[C---:B------:R-:W-:Y:S02]  /*03d0*/  IMAD.WIDE R16, R0.reuse, 0x2, R14 ;  /* 0x0000000200107825 */ /* 0x040fe400078e020e */
[----:B------:R-:W5:Y:S02]  /*03e0*/  LDG.E.U16 R15, desc[UR4][R14.64] ;  /* 0x000000040e0f7981 */ /* 0x000f64000c1e1500 */
[----:B------:R-:W-:Y:S02]  /*03f0*/  HFMA2 R23, R18.H0_H0, R19.H0_H0, R23.H0_H0 ;  /* 0x2000001312177231 */ /* 0x000fe40000040817 */
[----:B------:R-:W-:Y:S01]  /*0400*/  IMAD.WIDE R18, R0, 0x2, R16 ;  /* 0x0000000200127825 */ /* 0x000fe200078e0210 */
[----:B------:R0:W5:Y:S04]  /*0410*/  LDG.E.U16 R29, desc[UR4][R16.64] ;  /* 0x00000004101d7981 */ /* 0x000168000c1e1500 */
[----:B------:R2:W5:Y:S04]  /*0420*/  LDG.E.U16 R25, desc[UR4][R18.64] ;  /* 0x0000000412197981 */ /* 0x000568000c1e1500 */
[----:B------:R-:W5:Y:S01]  /*0430*/  LDG.E.U16 R14, desc[UR4][R12.64+0x16] ;  /* 0x000016040c0e7981 */ /* 0x000f62000c1e1500 */
[----:B0-----:R-:W-:-:S02]  /*0440*/  HFMA2 R17, R20.H0_H0, R9.H0_H0, R23.H0_H0 ;  /* 0x2000000914117231 */ /* 0x001fc40000040817 */
[----:B------:R-:W-:Y:S01]  /*0450*/  IMAD.WIDE R22, R0, 0x2, R18 ;  /* 0x0000000200167825 */ /* 0x000fe200078e0212 */
[----:B------:R-:W5:Y:S04]  /*0460*/  LDG.E.U16 R9, desc[UR4][R12.64+0x12] ;  /* 0x000012040c097981 */ /* 0x000f68000c1e1500 */
[----:B------:R-:W5:Y:S04]  /*0470*/  LDG.E.U16 R20, desc[UR4][R12.64+0x14] ;  /* 0x000014040c147981 */ /* 0x000f68000c1e1500 */
[----:B------:R-:W5:Y:S01]  /*0480*/  LDG.E.U16 R24, desc[UR4][R22.64] ;  /* 0x0000000416187981 */ /* 0x000f62000c1e1500 */
[----:B---3--:R-:W-:-:S02]  /*0490*/  HFMA2 R17, R11.H0_H0, R10.H0_H0, R17.H0_H0 ;  /* 0x2000000a0b117231 */ /* 0x008fc40000040811 */
[C---:B------:R-:W-:Y:S02]  /*04a0*/  IMAD.WIDE R10, R0.reuse, 0x2, R22 ;  /* 0x00000002000a7825 */ /* 0x040fe400078e0216 */
[----:B------:R-:W3:Y:S04]  /*04b0*/  LDG.E.U16 R22, desc[UR4][R12.64+0x1c] ;  /* 0x00001c040c167981 */ /* 0x000ee8000c1e1500 */
[----:B------:R-:W3:Y:S01]  /*04c0*/  LDG.E.U16 R23, desc[UR4][R12.64+0x1e] ;  /* 0x00001e040c177981 */ /* 0x000ee2000c1e1500 */
[----:B--2---:R-:W-:Y:S02]  /*04d0*/  HFMA2 R19, R26.H0_H0, R21.H0_H0, R17.H0_H0 ;  /* 0x200000151a137231 */ /* 0x004fe40000040811 */
[----:B------:R-:W-:Y:S01]  /*04e0*/  IMAD.WIDE R16, R0, 0x2, R10 ;  /* 0x0000000200107825 */ /* 0x000fe200078e020a */
[----:B------:R-:W2:Y:S04]  /*04f0*/  LDG.E.U16 R26, desc[UR4][R12.64+0x18] ;  /* 0x000018040c1a7981 */ /* 0x000ea8000c1e1500 */
[----:B------:R4:W3:Y:S02]  /*0500*/  LDG.E.U16 R21, desc[UR4][R10.64] ;  /* 0x000000040a157981 */ /* 0x0008e4000c1e1500 */
[----:B----4-:R-:W-:-:S02]  /*0510*/  HFMA2 R11, R27.H0_H0, R28.H0_H0, R19.H0_H0 ;  /* 0x2000001c1b0b7231 */ /* 0x010fc40000040813 */
[----:B------:R0:W3:Y:S01]  /*0520*/  LDG.E.U16 R28, desc[UR4][R12.64+0x1a] ;  /* 0x00001a040c1c7981 */ /* 0x0000e2000c1e1500 */
[----:B------:R-:W-:-:S03]  /*0530*/  IMAD.WIDE R18, R0, 0x2, R16 ;  /* 0x0000000200127825 */ /* 0x000fc600078e0210 */
[----:B------:R-:W4:Y:S04]  /*0540*/  LDG.E.U16 R27, desc[UR4][R16.64] ;  /* 0x00000004101b7981 */ /* 0x000f28000c1e1500 */
[----:B------:R-:W4:Y:S01]  /*0550*/  LDG.E.U16 R18, desc[UR4][R18.64] ;  /* 0x0000000412127981 */ /* 0x000f22000c1e1500 */
[----:B------:R-:W-:-:S04]  /*0560*/  IADD3 R8, PT, PT, R8, 0x10, RZ ;  /* 0x0000001008087810 */ /* 0x000fc80007ffe0ff */
[----:B------:R-:W-:Y:S01]  /*0570*/  ISETP.NE.AND P1, PT, R8, RZ, PT ;  /* 0x000000ff0800720c */ /* 0x000fe20003f25270 */
[----:B-----5:R-:W-:-:S04]  /*0580*/  HFMA2 R9, R9.H0_H0, R15.H0_H0, R11.H0_H0 ;  /* 0x2000000f09097231 */ /* 0x020fc8000004080b */
[----:B------:R-:W-:-:S04]  /*0590*/  HFMA2 R9, R20.H0_H0, R29.H0_H0, R9.H0_H0 ;  /* 0x2000001d14097231 */ /* 0x000fc80000040809 */
[----:B0-----:R-:W-:Y:S01]  /*05a0*/  HFMA2 R13, R14.H0_H0, R25.H0_H0, R9.H0_H0 ;  /* 0x200000190e0d7231 */ /* 0x001fe20000040809 */
[----:B------:R-:W-:Y:S02]  /*05b0*/  IADD3 R6, PT, PT, R6, 0x10, RZ ;  /* 0x0000001006067810 */ /* 0x000fe40007ffe0ff */
[----:B------:R-:W-:Y:S01]  /*05c0*/  LEA R7, R0, R7, 0x4 ;  /* 0x0000000700077211 */ /* 0x000fe200078e20ff */
[----:B--2---:R-:W-:-:S04]  /*05d0*/  HFMA2 R14, R26.H0_H0, R24.H0_H0, R13.H0_H0 ;  /* 0x200000181a0e7231 */ /* 0x004fc8000004080d */
[----:B---3--:R-:W-:-:S04]  /*05e0*/  HFMA2 R11, R28.H0_H0, R21.H0_H0, R14.H0_H0 ;  /* 0x200000151c0b7231 */ /* 0x008fc8000004080e */
[----:B----4-:R-:W-:-:S04]  /*05f0*/  HFMA2 R11, R22.H0_H0, R27.H0_H0, R11.H0_H0 ;  /* 0x2000001b160b7231 */ /* 0x010fc8000004080b */
[----:B------:R-:W-:Y:S01]  /*0600*/  HFMA2 R25, R23.H0_H0, R18.H0_H0, R11.H0_H0 ;  /* 0x2000001217197231 */ /* 0x000fe2000004080b */
[----:B------:R-:W-:Y:S06]  /*0610*/  @P1 BRA `(.L_x_12) ;  /* 0xfffffff800e01947 */ /* 0x000fec000383ffff */
.L_x_11:
[----:B------:R-:W-:Y:S05]  /*0620*/  @!P0 BRA `(.L_x_13) ;  /* 0x0000000400908947 */ /* 0x000fea0003800000 */
[----:B------:R-:W-:Y:S02]  /*0630*/  ISETP.GE.U32.AND P1, PT, R2, 0x8, PT ;  /* 0x000000080200780c */ /* 0x000fe40003f26070 */
[----:B------:R-:W-:-:S04]  /*0640*/  LOP3.LUT R24, R0, 0x7, RZ, 0xc0, !PT ;  /* 0x0000000700187812 */ /* 0x000fc800078ec0ff */
[----:B------:R-:W-:-:S07]  /*0650*/  ISETP.NE.AND P0, PT, R24, RZ, PT ;  /* 0x000000ff1800720c */ /* 0x000fce0003f05270 */
[----:B------:R-:W-:Y:S06]  /*0660*/  @!P1 BRA `(.L_x_14) ;  /* 0x0000000000ac9947 */ /* 0x000fec0003800000 */
[----:B------:R-:W1:Y:S01]  /*0670*/  LDC.64 R14, c[0x0][0x388] ;  /* 0x0000e200ff0e7b82 */ /* 0x000e620000000a00 */
[----:B------:R-:W-:Y:S01]  /*0680*/  IMAD R7, R5, R0, R3 ;  /* 0x0000000005077224 */ /* 0x000fe200078e0203 */
[----:B------:R-:W2:Y:S01]  /*0690*/  LDCU.64 UR6, c[0x0][0x380] ;  /* 0x00007000ff0677ac */ /* 0x000ea20008000a00 */
[----:B------:R-:W-:-:S05]  /*06a0*/  IADD3 R2, P1, PT, R4, R5, RZ ;  /* 0x0000000504027210 */ /* 0x000fca0007f3e0ff */
[----:B------:R-:W3:Y:S01]  /*06b0*/  LDC.64 R28, c[0x0][0x380] ;  /* 0x0000e000ff1c7b82 */ /* 0x000ee20000000a00 */
[----:B-1----:R-:W-:Y:S01]  /*06c0*/  IMAD.WIDE R14, R7, 0x2, R14 ;  /* 0x00000002070e7825 */ /* 0x002fe200078e020e */
[----:B------:R-:W-:-:S04]  /*06d0*/  IADD3 R7, PT, PT, R4, R5, RZ ;  /* 0x0000000504077210 */ /* 0x000fc80007ffe0ff */
[----:B0-----:R0:W4:Y:S01]  /*06e0*/  LDG.E.U16 R18, desc[UR4][R14.64] ;  /* 0x000000040e127981 */ /* 0x001122000c1e1500 */
[----:B------:R-:W-:-:S04]  /*06f0*/  IMAD.WIDE R26, R0, 0x2, R14 ;  /* 0x00000002001a7825 */ /* 0x000fc800078e020e */
[----:B---3--:R-:W-:Y:S01]  /*0700*/  IMAD.WIDE.U32 R28, R7, 0x2, R28 ;  /* 0x00000002071c7825 */ /* 0x008fe200078e001c */
[----:B------:R-:W-:Y:S01]  /*0710*/  IADD3.X R7, PT, PT, RZ, RZ, RZ, P1, !PT ;  /* 0x000000ffff077210 */ /* 0x000fe20000ffe4ff */
[----:B------:R-:W3:Y:S01]  /*0720*/  LDG.E.U16 R19, desc[UR4][R26.64] ;  /* 0x000000041a137981 */ /* 0x000ee2000c1e1500 */
[----:B--2---:R-:W-:Y:S01]  /*0730*/  LEA R6, P1, R2, UR6, 0x1 ;  /* 0x0000000602067c11 */ /* 0x004fe2000f8208ff */
[----:B------:R-:W-:-:S03]  /*0740*/  IMAD.WIDE R16, R0, 0x2, R26 ;  /* 0x0000000200107825 */ /* 0x000fc600078e021a */
[----:B------:R-:W-:Y:S02]  /*0750*/  LEA.HI.X R7, R2, UR7, R7, 0x1, P1 ;  /* 0x0000000702077c11 */ /* 0x000fe400088f0c07 */
[----:B------:R-:W4:Y:S01]  /*0760*/  LDG.E.U16 R2, desc[UR4][R28.64] ;  /* 0x000000041c027981 */ /* 0x000f22000c1e1500 */
[----:B------:R-:W-:-:S03]  /*0770*/  IMAD.WIDE R10, R0, 0x2, R16 ;  /* 0x00000002000a7825 */ /* 0x000fc600078e0210 */
[----:B------:R-:W3:Y:S01]  /*0780*/  LDG.E.U16 R20, desc[UR4][R6.64+0x2] ;  /* 0x0000020406147981 */ /* 0x000ee2000c1e1500 */
[----:B------:R-:W-:-:S03]  /*0790*/  IMAD.WIDE R8, R0, 0x2, R10 ;  /* 0x0000000200087825 */ /* 0x000fc600078e020a */
[----:B------:R1:W2:Y:S04]  /*07a0*/  LDG.E.U16 R22, desc[UR4][R16.64] ;  /* 0x0000000410167981 */ /* 0x0002a8000c1e1500 */
[----:B------:R-:W2:Y:S01]  /*07b0*/  LDG.E.U16 R21, desc[UR4][R6.64+0x4] ;  /* 0x0000040406157981 */ /* 0x000ea2000c1e1500 */
[----:B------:R-:W-:-:S03]  /*07c0*/  IMAD.WIDE R12, R0, 0x2, R8 ;  /* 0x00000002000c7825 */ /* 0x000fc600078e0208 */
[----:B------:R-:W5:Y:S04]  /*07d0*/  LDG.E.U16 R10, desc[UR4][R10.64] ;  /* 0x000000040a0a7981 */ /* 0x000f68000c1e1500 */
[----:B------:R-:W5:Y:S01]  /*07e0*/  LDG.E.U16 R23, desc[UR4][R6.64+0x6] ;  /* 0x0000060406177981 */ /* 0x000f62000c1e1500 */
[----:B0-----:R-:W-:-:S03]  /*07f0*/  IMAD.WIDE R14, R0, 0x2, R12 ;  /* 0x00000002000e7825 */ /* 0x001fc600078e020c */
[----:B------:R-:W5:Y:S04]  /*0800*/  LDG.E.U16 R8, desc[UR4][R8.64] ;  /* 0x0000000408087981 */ /* 0x000f68000c1e1500 */
[----:B------:R-:W5:Y:S01]  /*0810*/  LDG.E.U16 R29, desc[UR4][R6.64+0x8] ;  /* 0x00000804061d7981 */ /* 0x000f62000c1e1500 */
[----:B-1----:R-:W-:-:S03]  /*0820*/  IMAD.WIDE R16, R0, 0x2, R14 ;  /* 0x0000000200107825 */ /* 0x002fc600078e020e */
[----:B------:R-:W5:Y:S04]  /*0830*/  LDG.E.U16 R13, desc[UR4][R12.64] ;  /* 0x000000040c0d7981 */ /* 0x000f68000c1e1500 */
[----:B------:R-:W5:Y:S04]  /*0840*/  LDG.E.U16 R26, desc[UR4][R6.64+0xa] ;  /* 0x00000a04061a7981 */ /* 0x000f68000c1e1500 */
[----:B------:R-:W5:Y:S04]  /*0850*/  LDG.E.U16 R27, desc[UR4][R14.64] ;  /* 0x000000040e1b7981 */ /* 0x000f68000c1e1500 */
[----:B------:R-:W5:Y:S04]  /*0860*/  LDG.E.U16 R28, desc[UR4][R6.64+0xc] ;  /* 0x00000c04061c7981 */ /* 0x000f68000c1e1500 */
[----:B------:R-:W5:Y:S04]  /*0870*/  LDG.E.U16 R11, desc[UR4][R6.64+0xe] ;  /* 0x00000e04060b7981 */ /* 0x000f68000c1e1500 */
[----:B------:R-:W5:Y:S01]  /*0880*/  LDG.E.U16 R16, desc[UR4][R16.64] ;  /* 0x0000000410107981 */ /* 0x000f62000c1e1500 */
[----:B------:R-:W-:Y:S01]  /*0890*/  IADD3 R5, PT, PT, R5, 0x8, RZ ;  /* 0x0000000805057810 */ /* 0x000fe20007ffe0ff */
[----:B----4-:R-:W-:-:S04]  /*08a0*/  HFMA2 R2, R2.H0_H0, R18.H0_H0, R25.H0_H0 ;  /* 0x2000001202027231 */ /* 0x010fc80000040819 */
[----:B---3--:R-:W-:-:S04]  /*08b0*/  HFMA2 R2, R20.H0_H0, R19.H0_H0, R2.H0_H0 ;  /* 0x2000001314027231 */ /* 0x008fc80000040802 */
[----:B--2---:R-:W-:-:S04]  /*08c0*/  HFMA2 R2, R21.H0_H0, R22.H0_H0, R2.H0_H0 ;  /* 0x2000001615027231 */ /* 0x004fc80000040802 */
[----:B-----5:R-:W-:-:S04]  /*08d0*/  HFMA2 R2, R23.H0_H0, R10.H0_H0, R2.H0_H0 ;  /* 0x2000000a17027231 */ /* 0x020fc80000040802 */
[----:B------:R-:W-:-:S04]  /*08e0*/  HFMA2 R2, R29.H0_H0, R8.H0_H0, R2.H0_H0 ;  /* 0x200000081d027231 */ /* 0x000fc80000040802 */
[----:B------:R-:W-:-:S04]  /*08f0*/  HFMA2 R2, R26.H0_H0, R13.H0_H0, R2.H0_H0 ;  /* 0x2000000d1a027231 */ /* 0x000fc80000040802 */
[----:B------:R-:W-:-:S04]  /*0900*/  HFMA2 R2, R28.H0_H0, R27.H0_H0, R2.H0_H0 ;  /* 0x2000001b1c027231 */ /* 0x000fc80000040802 */
[----:B------:R-:W-:-:S07]  /*0910*/  HFMA2 R25, R11.H0_H0, R16.H0_H0, R2.H0_H0 ;  /* 0x200000100b197231 */ /* 0x000fce0000040802 */
.L_x_14:
[----:B------:R-:W-:Y:S05]  /*0920*/  @!P0 BRA `(.L_x_13) ;  /* 0x0000000000d08947 */ /* 0x000fea0003800000 */
[----:B------:R-:W-:Y:S02]  /*0930*/  ISETP.GE.U32.AND P1, PT, R24, 0x4, PT ;  /* 0x000000041800780c */ /* 0x000fe40003f26070 */
[----:B------:R-:W-:-:S04]  /*0940*/  LOP3.LUT R2, R0, 0x3, RZ, 0xc0, !PT ;  /* 0x0000000300027812 */ /* 0x000fc800078ec0ff */
[----:B------:R-:W-:-:S07]  /*0950*/  ISETP.NE.AND P0, PT, R2, RZ, PT ;  /* 0x000000ff0200720c */ /* 0x000fce0003f05270 */
[----:B------:R-:W-:Y:S06]  /*0960*/  @!P1 BRA `(.L_x_15) ;  /* 0x00000000006c9947 */ /* 0x000fec0003800000 */
[----:B------:R-:W1:Y:S01]  /*0970*/  LDC.64 R8, c[0x0][0x388] ;  /* 0x0000e200ff087b82 */ /* 0x000e620000000a00 */
[----:B------:R-:W2:Y:S01]  /*0980*/  LDCU.64 UR6, c[0x0][0x380] ;  /* 0x00007000ff0677ac */ /* 0x000ea20008000a00 */
[----:B------:R-:W-:Y:S01]  /*0990*/  IMAD R11, R5, R0, R3 ;  /* 0x00000000050b7224 */ /* 0x000fe200078e0203 */
[CC--:B------:R-:W-:Y:S02]  /*09a0*/  IADD3 R15, PT, PT, R4.reuse, R5.reuse, RZ ;  /* 0x00000005040f7210 */ /* 0x0c0fe40007ffe0ff */
[----:B------:R-:W-:-:S03]  /*09b0*/  IADD3 R12, P1, PT, R4, R5, RZ ;  /* 0x00000005040c7210 */ /* 0x000fc60007f3e0ff */
[----:B------:R-:W3:Y:S01]  /*09c0*/  LDC.64 R6, c[0x0][0x380] ;  /* 0x0000e000ff067b82 */ /* 0x000ee20000000a00 */
[----:B-1----:R-:W-:-:S04]  /*09d0*/  IMAD.WIDE R8, R11, 0x2, R8 ;  /* 0x000000020b087825 */ /* 0x002fc800078e0208 */
[----:B------:R-:W-:Y:S02]  /*09e0*/  IMAD.WIDE R10, R0, 0x2, R8 ;  /* 0x00000002000a7825 */ /* 0x000fe400078e0208 */
[----:B0-----:R-:W4:Y:S02]  /*09f0*/  LDG.E.U16 R8, desc[UR4][R8.64] ;  /* 0x0000000408087981 */ /* 0x001f24000c1e1500 */
[----:B---3--:R-:W-:Y:S01]  /*0a00*/  IMAD.WIDE.U32 R14, R15, 0x2, R6 ;  /* 0x000000020f0e7825 */ /* 0x008fe200078e0006 */
[----:B------:R-:W-:Y:S02]  /*0a10*/  IADD3.X R7, PT, PT, RZ, RZ, RZ, P1, !PT ;  /* 0x000000ffff077210 */ /* 0x000fe40000ffe4ff */
[----:B--2---:R-:W-:Y:S01]  /*0a20*/  LEA R6, P1, R12, UR6, 0x1 ;  /* 0x000000060c067c11 */ /* 0x004fe2000f8208ff */
[----:B------:R-:W-:Y:S02]  /*0a30*/  IMAD.WIDE R16, R0, 0x2, R10 ;  /* 0x0000000200107825 */ /* 0x000fe400078e020a */
[----:B------:R-:W4:Y:S01]  /*0a40*/  LDG.E.U16 R14, desc[UR4][R14.64] ;  /* 0x000000040e0e7981 */ /* 0x000f22000c1e1500 */
[----:B------:R-:W-:-:S03]  /*0a50*/  LEA.HI.X R7, R12, UR7, R7, 0x1, P1 ;  /* 0x000000070c077c11 */ /* 0x000fc600088f0c07 */
[----:B------:R-:W2:Y:S01]  /*0a60*/  LDG.E.U16 R10, desc[UR4][R10.64] ;  /* 0x000000040a0a7981 */ /* 0x000ea2000c1e1500 */
[----:B------:R-:W-:-:S03]  /*0a70*/  IMAD.WIDE R12, R0, 0x2, R16 ;  /* 0x00000002000c7825 */ /* 0x000fc600078e0210 */
[----:B------:R-:W2:Y:S04]  /*0a80*/  LDG.E.U16 R18, desc[UR4][R6.64+0x2] ;  /* 0x0000020406127981 */ /* 0x000ea8000c1e1500 */
[----:B------:R-:W3:Y:S04]  /*0a90*/  LDG.E.U16 R20, desc[UR4][R16.64] ;  /* 0x0000000410147981 */ /* 0x000ee8000c1e1500 */
[----:B------:R-:W3:Y:S04]  /*0aa0*/  LDG.E.U16 R19, desc[UR4][R6.64+0x4] ;  /* 0x0000040406137981 */ /* 0x000ee8000c1e1500 */
[----:B------:R-:W5:Y:S04]  /*0ab0*/  LDG.E.U16 R21, desc[UR4][R6.64+0x6] ;  /* 0x0000060406157981 */ /* 0x000f68000c1e1500 */
[----:B------:R-:W5:Y:S01]  /*0ac0*/  LDG.E.U16 R12, desc[UR4][R12.64] ;  /* 0x000000040c0c7981 */ /* 0x000f62000c1e1500 */
[----:B------:R-:W-:Y:S01]  /*0ad0*/  IADD3 R5, PT, PT, R5, 0x4, RZ ;  /* 0x0000000405057810 */ /* 0x000fe20007ffe0ff */
[----:B----4-:R-:W-:-:S04]  /*0ae0*/  HFMA2 R25, R14.H0_H0, R8.H0_H0, R25.H0_H0 ;  /* 0x200000080e197231 */ /* 0x010fc80000040819 */
[----:B--2---:R-:W-:-:S04]  /*0af0*/  HFMA2 R18, R18.H0_H0, R10.H0_H0, R25.H0_H0 ;  /* 0x2000000a12127231 */ /* 0x004fc80000040819 */
[----:B---3--:R-:W-:-:S04]  /*0b00*/  HFMA2 R18, R19.H0_H0, R20.H0_H0, R18.H0_H0 ;  /* 0x2000001413127231 */ /* 0x008fc80000040812 */
[----:B-----5:R-:W-:-:S07]  /*0b10*/  HFMA2 R25, R21.H0_H0, R12.H0_H0, R18.H0_H0 ;  /* 0x2000000c15197231 */ /* 0x020fce0000040812 */
.L_x_15:
[----:B------:R-:W-:Y:S05]  /*0b20*/  @!P0 BRA `(.L_x_13) ;  /* 0x0000000000508947 */ /* 0x000fea0003800000 */
[----:B------:R-:W1:Y:S01]  /*0b30*/  LDC.64 R8, c[0x0][0x380] ;  /* 0x0000e000ff087b82 */ /* 0x000e620000000a00 */
[----:B------:R-:W-:Y:S01]  /*0b40*/  IADD3 R11, PT, PT, R4, R5, RZ ;  /* 0x00000005040b7210 */ /* 0x000fe20007ffe0ff */
[----:B------:R-:W-:Y:S01]  /*0b50*/  IMAD R5, R5, R0, R3 ;  /* 0x0000000005057224 */ /* 0x000fe200078e0203 */
[----:B------:R-:W-:-:S05]  /*0b60*/  IADD3 R2, PT, PT, -R2, RZ, RZ ;  /* 0x000000ff02027210 */ /* 0x000fca0007ffe1ff */
[----:B------:R-:W2:Y:S01]  /*0b70*/  LDC.64 R6, c[0x0][0x388] ;  /* 0x0000e200ff067b82 */ /* 0x000ea20000000a00 */
[----:B-1----:R-:W-:-:S03]  /*0b80*/  IMAD.WIDE.U32 R8, R11, 0x2, R8 ;  /* 0x000000020b087825 */ /* 0x002fc600078e0008 */
[----:B------:R-:W-:Y:S02]  /*0b90*/  MOV R12, R8 ;  /* 0x00000008000c7202 */ /* 0x000fe40000000f00 */
[----:B------:R-:W-:-:S07]  /*0ba0*/  MOV R13, R9 ;  /* 0x00000009000d7202 */ /* 0x000fce0000000f00 */
.L_x_16:
[----:B--2---:R-:W-:Y:S01]  /*0bb0*/  IMAD.WIDE R8, R5, 0x2, R6 ;  /* 0x0000000205087825 */ /* 0x004fe200078e0206 */
[----:B------:R-:W-:Y:S02]  /*0bc0*/  MOV R10, R12 ;  /* 0x0000000c000a7202 */ /* 0x000fe40000000f00 */
[----:B------:R-:W-:-:S03]  /*0bd0*/  MOV R11, R13 ;  /* 0x0000000d000b7202 */ /* 0x000fc60000000f00 */
[----:B0-----:R-:W2:Y:S04]  /*0be0*/  LDG.E.U16 R8, desc[UR4][R8.64] ;  /* 0x0000000408087981 */ /* 0x001ea8000c1e1500 */
[----:B------:R-:W2:Y:S01]  /*0bf0*/  LDG.E.U16 R10, desc[UR4][R10.64] ;  /* 0x000000040a0a7981 */ /* 0x000ea2000c1e1500 */
[----:B------:R-:W-:Y:S02]  /*0c00*/  IADD3 R2, PT, PT, R2, 0x1, RZ ;  /* 0x0000000102027810 */ /* 0x000fe40007ffe0ff */
[----:B------:R-:W-:Y:S02]  /*0c10*/  IADD3 R12, P1, PT, R12, 0x2, RZ ;  /* 0x000000020c0c7810 */ /* 0x000fe40007f3e0ff */
[----:B------:R-:W-:Y:S02]  /*0c20*/  ISETP.NE.AND P0, PT, R2, RZ, PT ;  /* 0x000000ff0200720c */ /* 0x000fe40003f05270 */
[----:B------:R-:W-:-:S02]  /*0c30*/  IADD3 R5, PT, PT, R5, R0, RZ ;  /* 0x0000000005057210 */ /* 0x000fc40007ffe0ff */
[----:B------:R-:W-:Y:S01]  /*0c40*/  IADD3.X R13, PT, PT, RZ, R13, RZ, P1, !PT ;  /* 0x0000000dff0d7210 */ /* 0x000fe20000ffe4ff */
[----:B--2---:R-:W-:-:S08]  /*0c50*/  HFMA2 R25, R10.H0_H0, R8.H0_H0, R25.H0_H0 ;  /* 0x200000080a197231 */ /* 0x004fd00000040819 */
[----:B------:R-:W-:Y:S05]  /*0c60*/  @P0 BRA `(.L_x_16) ;  /* 0xfffffffc00d00947 */ /* 0x000fea000383ffff */
.L_x_13:
[----:B------:R-:W1:Y:S01]  /*0c70*/  LDC.64 R6, c[0x0][0x390] ;  /* 0x0000e400ff067b82 */ /* 0x000e620000000a00 */
[----:B------:R-:W-:Y:S01]  /*0c80*/  IADD3 R3, PT, PT, R3, R4, RZ ;  /* 0x0000000403037210 */ /* 0x000fe20007ffe0ff */
[----:B------:R-:W-:-:S04]  /*0c90*/  HADD2.F32 R25, -RZ, R25.H0_H0 ;  /* 0x20000019ff197230 */ /* 0x000fc80000004100 */
[----:B-1----:R-:W-:-:S05]  /*0ca0*/  IMAD.WIDE R2, R3, 0x4, R6 ;  /* 0x0000000403027825 */ /* 0x002fca00078e0206 */
[----:B0-----:R-:W-:Y:S01]  /*0cb0*/  STG.E desc[UR4][R2.64], R25 ;  /* 0x0000001902007986 */ /* 0x001fe2000c101904 */
[----:B------:R-:W-:Y:S05]  /*0cc0*/  EXIT ;  /* 0x000000000000794d */ /* 0x000fea0003800000 */
.L_x_17:
        /* <DEDUP_REMOVED lines=11> */
.L_x_19:


//--------------------- .nv.shared.reserved.0     --------------------------
	.section	.nv.shared.reserved.0,"aw",@nobits
	.weak		__nv_reservedSMEM_offset_0_alias
	.size		__nv_reservedSMEM_offset_0_alias, 0, 64
	.other		__nv_reservedSMEM_offset_0_alias,@"STO_CUDA_RESERVED_SHARED STV_DEFAULT"
__nv_reservedSMEM_offset_0_alias:
	.zero		0
	.zero		64


//--------------------- .nv.constant0._Z19matrixMulTensorCoreP6__halfS0_Pfi --------------------------
	.section	.nv.constant0._Z19matrixMulTensorCoreP6__halfS0_Pfi,"a",@progbits
	.sectionflags	@""
	.align	4
.nv.constant0._Z19matrixMulTensorCoreP6__halfS0_Pfi:
	.zero		924


//--------------------- .nv.constant0._Z15matrixMulKernelP6__halfS0_Pfi --------------------------
	.section	.nv.constant0._Z15matrixMulKernelP6__halfS0_Pfi,"a",@progbits
	.sectionflags	@""
	.align	4
.nv.constant0._Z15matrixMulKernelP6__halfS0_Pfi:
	.zero		924


//--------------------- SYMBOLS --------------------------

	.type		.nv.reservedSmem.offset0,@object
	.size		.nv.reservedSmem.offset0,0x4
